//
// Generated by NVIDIA NVVM Compiler
//
// Compiler Build ID: CL-36424714
// Cuda compilation tools, release 13.0, V13.0.88
// Based on NVVM 20.0.0
//

.version 9.0
.target sm_100
.address_size 64

.const .align 4 .f32 w00 = 0f3F100000;
.const .align 4 .f32 w10 = 0f3E400000;
.const .align 4 .f32 w01 = 0f3E400000;
.const .align 4 .f32 w11 = 0f3D800000;

.entry _Z25yuv420_to_rgb24_unroll2x2PKhS0_S0_Phiiiii(
	.param .u64 .ptr .align 1 _Z25yuv420_to_rgb24_unroll2x2PKhS0_S0_Phiiiii_param_0,
	.param .u64 .ptr .align 1 _Z25yuv420_to_rgb24_unroll2x2PKhS0_S0_Phiiiii_param_1,
	.param .u64 .ptr .align 1 _Z25yuv420_to_rgb24_unroll2x2PKhS0_S0_Phiiiii_param_2,
	.param .u64 .ptr .align 1 _Z25yuv420_to_rgb24_unroll2x2PKhS0_S0_Phiiiii_param_3,
	.param .u32 _Z25yuv420_to_rgb24_unroll2x2PKhS0_S0_Phiiiii_param_4,
	.param .u32 _Z25yuv420_to_rgb24_unroll2x2PKhS0_S0_Phiiiii_param_5,
	.param .u32 _Z25yuv420_to_rgb24_unroll2x2PKhS0_S0_Phiiiii_param_6,
	.param .u32 _Z25yuv420_to_rgb24_unroll2x2PKhS0_S0_Phiiiii_param_7,
	.param .u32 _Z25yuv420_to_rgb24_unroll2x2PKhS0_S0_Phiiiii_param_8
)
{
	.reg .pred 	%p<4>;
	.reg .b16 	%rs<25>;
	.reg .b32 	%r<51>;
	.reg .b32 	%f<125>;
	.reg .b64 	%rd<30>;

	ld.param.u64 	%rd2, [_Z25yuv420_to_rgb24_unroll2x2PKhS0_S0_Phiiiii_param_1];
	ld.param.u64 	%rd3, [_Z25yuv420_to_rgb24_unroll2x2PKhS0_S0_Phiiiii_param_2];
	ld.param.u64 	%rd4, [_Z25yuv420_to_rgb24_unroll2x2PKhS0_S0_Phiiiii_param_3];
	ld.param.u32 	%r8, [_Z25yuv420_to_rgb24_unroll2x2PKhS0_S0_Phiiiii_param_4];
	ld.param.u32 	%r9, [_Z25yuv420_to_rgb24_unroll2x2PKhS0_S0_Phiiiii_param_5];
	ld.param.u32 	%r5, [_Z25yuv420_to_rgb24_unroll2x2PKhS0_S0_Phiiiii_param_6];
	ld.param.u32 	%r6, [_Z25yuv420_to_rgb24_unroll2x2PKhS0_S0_Phiiiii_param_7];
	ld.param.u32 	%r7, [_Z25yuv420_to_rgb24_unroll2x2PKhS0_S0_Phiiiii_param_8];
	mov.u32 	%r10, %ctaid.x;
	mov.u32 	%r11, %ntid.x;
	mov.u32 	%r12, %tid.x;
	mad.lo.s32 	%r1, %r10, %r11, %r12;
	mov.u32 	%r13, %ctaid.y;
	mov.u32 	%r14, %ntid.y;
	mov.u32 	%r15, %tid.y;
	mad.lo.s32 	%r16, %r13, %r14, %r15;
	shr.u32 	%r17, %r8, 31;
	add.s32 	%r18, %r8, %r17;
	shr.s32 	%r3, %r18, 1;
	shr.u32 	%r19, %r9, 31;
	add.s32 	%r20, %r9, %r19;
	shr.s32 	%r21, %r20, 1;
	setp.ge.s32 	%p1, %r1, %r3;
	setp.ge.s32 	%p2, %r16, %r21;
	or.pred  	%p3, %p1, %p2;
	@%p3 bra 	$L__BB0_2;
	ld.param.u64 	%rd29, [_Z25yuv420_to_rgb24_unroll2x2PKhS0_S0_Phiiiii_param_0];
	cvta.to.global.u64 	%rd5, %rd2;
	cvta.to.global.u64 	%rd6, %rd3;
	cvta.to.global.u64 	%rd7, %rd29;
	cvta.to.global.u64 	%rd8, %rd4;
	add.s32 	%r22, %r1, 1;
	add.s32 	%r23, %r3, -1;
	min.s32 	%r24, %r22, %r23;
	add.s32 	%r25, %r16, 1;
	add.s32 	%r26, %r21, -1;
	min.u32 	%r27, %r25, %r26;
	mul.lo.s32 	%r28, %r6, %r16;
	add.s32 	%r29, %r28, %r1;
	add.s32 	%r30, %r28, %r24;
	mul.lo.s32 	%r31, %r27, %r6;
	add.s32 	%r32, %r31, %r1;
	add.s32 	%r33, %r31, %r24;
	cvt.s64.s32 	%rd9, %r29;
	add.s64 	%rd10, %rd5, %rd9;
	ld.global.nc.u8 	%rs1, [%rd10];
	cvt.u16.u8 	%rs2, %rs1;
	cvt.rn.f32.u16 	%f1, %rs2;
	add.f32 	%f2, %f1, 0fC3000000;
	cvt.s64.s32 	%rd11, %r30;
	add.s64 	%rd12, %rd5, %rd11;
	ld.global.nc.u8 	%rs3, [%rd12];
	cvt.u16.u8 	%rs4, %rs3;
	cvt.rn.f32.u16 	%f3, %rs4;
	add.f32 	%f4, %f3, 0fC3000000;
	cvt.s64.s32 	%rd13, %r32;
	add.s64 	%rd14, %rd5, %rd13;
	ld.global.nc.u8 	%rs5, [%rd14];
	cvt.u16.u8 	%rs6, %rs5;
	cvt.rn.f32.u16 	%f5, %rs6;
	add.f32 	%f6, %f5, 0fC3000000;
	cvt.s64.s32 	%rd15, %r33;
	add.s64 	%rd16, %rd5, %rd15;
	ld.global.nc.u8 	%rs7, [%rd16];
	cvt.u16.u8 	%rs8, %rs7;
	cvt.rn.f32.u16 	%f7, %rs8;
	add.f32 	%f8, %f7, 0fC3000000;
	add.s64 	%rd17, %rd6, %rd9;
	ld.global.nc.u8 	%rs9, [%rd17];
	cvt.u16.u8 	%rs10, %rs9;
	cvt.rn.f32.u16 	%f9, %rs10;
	add.f32 	%f10, %f9, 0fC3000000;
	add.s64 	%rd18, %rd6, %rd11;
	ld.global.nc.u8 	%rs11, [%rd18];
	cvt.u16.u8 	%rs12, %rs11;
	cvt.rn.f32.u16 	%f11, %rs12;
	add.f32 	%f12, %f11, 0fC3000000;
	add.s64 	%rd19, %rd6, %rd13;
	ld.global.nc.u8 	%rs13, [%rd19];
	cvt.u16.u8 	%rs14, %rs13;
	cvt.rn.f32.u16 	%f13, %rs14;
	add.f32 	%f14, %f13, 0fC3000000;
	add.s64 	%rd20, %rd6, %rd15;
	ld.global.nc.u8 	%rs15, [%rd20];
	cvt.u16.u8 	%rs16, %rs15;
	cvt.rn.f32.u16 	%f15, %rs16;
	add.f32 	%f16, %f15, 0fC3000000;
	ld.const.f32 	%f17, [w00];
	ld.const.f32 	%f18, [w10];
	mul.f32 	%f19, %f4, %f18;
	fma.rn.f32 	%f20, %f2, %f17, %f19;
	ld.const.f32 	%f21, [w01];
	fma.rn.f32 	%f22, %f6, %f21, %f20;
	ld.const.f32 	%f23, [w11];
	fma.rn.f32 	%f24, %f8, %f23, %f22;
	mul.f32 	%f25, %f4, %f17;
	fma.rn.f32 	%f26, %f2, %f18, %f25;
	fma.rn.f32 	%f27, %f6, %f23, %f26;
	fma.rn.f32 	%f28, %f8, %f21, %f27;
	mul.f32 	%f29, %f4, %f23;
	fma.rn.f32 	%f30, %f2, %f21, %f29;
	fma.rn.f32 	%f31, %f6, %f17, %f30;
	fma.rn.f32 	%f32, %f8, %f18, %f31;
	mul.f32 	%f33, %f4, %f21;
	fma.rn.f32 	%f34, %f2, %f23, %f33;
	fma.rn.f32 	%f35, %f6, %f18, %f34;
	fma.rn.f32 	%f36, %f8, %f17, %f35;
	mul.f32 	%f37, %f12, %f18;
	fma.rn.f32 	%f38, %f10, %f17, %f37;
	fma.rn.f32 	%f39, %f14, %f21, %f38;
	fma.rn.f32 	%f40, %f16, %f23, %f39;
	mul.f32 	%f41, %f12, %f17;
	fma.rn.f32 	%f42, %f10, %f18, %f41;
	fma.rn.f32 	%f43, %f14, %f23, %f42;
	fma.rn.f32 	%f44, %f16, %f21, %f43;
	mul.f32 	%f45, %f12, %f23;
	fma.rn.f32 	%f46, %f10, %f21, %f45;
	fma.rn.f32 	%f47, %f14, %f17, %f46;
	fma.rn.f32 	%f48, %f16, %f18, %f47;
	mul.f32 	%f49, %f12, %f21;
	fma.rn.f32 	%f50, %f10, %f23, %f49;
	fma.rn.f32 	%f51, %f14, %f18, %f50;
	fma.rn.f32 	%f52, %f16, %f17, %f51;
	shl.b32 	%r34, %r1, 1;
	shl.b32 	%r35, %r16, 1;
	mad.lo.s32 	%r36, %r5, %r35, %r34;
	cvt.s64.s32 	%rd21, %r36;
	add.s64 	%rd22, %rd7, %rd21;
	ld.global.nc.u8 	%rs17, [%rd22];
	cvt.u16.u8 	%rs18, %rs17;
	cvt.rn.f32.u16 	%f53, %rs18;
	add.f32 	%f54, %f53, 0fC1800000;
	ld.global.nc.u8 	%rs19, [%rd22+1];
	cvt.u16.u8 	%rs20, %rs19;
	cvt.rn.f32.u16 	%f55, %rs20;
	add.f32 	%f56, %f55, 0fC1800000;
	cvt.s64.s32 	%rd23, %r5;
	add.s64 	%rd24, %rd22, %rd23;
	ld.global.nc.u8 	%rs21, [%rd24];
	cvt.u16.u8 	%rs22, %rs21;
	cvt.rn.f32.u16 	%f57, %rs22;
	add.f32 	%f58, %f57, 0fC1800000;
	ld.global.nc.u8 	%rs23, [%rd24+1];
	cvt.u16.u8 	%rs24, %rs23;
	cvt.rn.f32.u16 	%f59, %rs24;
	add.f32 	%f60, %f59, 0fC1800000;
	mul.f32 	%f61, %f54, 0f3F94FDF4;
	fma.rn.f32 	%f62, %f40, 0f3FE58106, %f61;
	mul.f32 	%f63, %f24, 0f3E5A1CAC;
	sub.f32 	%f64, %f61, %f63;
	mul.f32 	%f65, %f40, 0f3F0872B0;
	sub.f32 	%f66, %f64, %f65;
	fma.rn.f32 	%f67, %f24, 0f40072B02, %f61;
	add.f32 	%f68, %f62, 0f3F000000;
	max.f32 	%f69, %f68, 0f00000000;
	min.f32 	%f70, %f69, 0f437F0000;
	cvt.rzi.u32.f32 	%r37, %f70;
	add.f32 	%f71, %f66, 0f3F000000;
	max.f32 	%f72, %f71, 0f00000000;
	min.f32 	%f73, %f72, 0f437F0000;
	cvt.rzi.u32.f32 	%r38, %f73;
	add.f32 	%f74, %f67, 0f3F000000;
	max.f32 	%f75, %f74, 0f00000000;
	min.f32 	%f76, %f75, 0f437F0000;
	cvt.rzi.u32.f32 	%r39, %f76;
	mul.f32 	%f77, %f56, 0f3F94FDF4;
	fma.rn.f32 	%f78, %f44, 0f3FE58106, %f77;
	mul.f32 	%f79, %f28, 0f3E5A1CAC;
	sub.f32 	%f80, %f77, %f79;
	mul.f32 	%f81, %f44, 0f3F0872B0;
	sub.f32 	%f82, %f80, %f81;
	fma.rn.f32 	%f83, %f28, 0f40072B02, %f77;
	add.f32 	%f84, %f78, 0f3F000000;
	max.f32 	%f85, %f84, 0f00000000;
	min.f32 	%f86, %f85, 0f437F0000;
	cvt.rzi.u32.f32 	%r40, %f86;
	add.f32 	%f87, %f82, 0f3F000000;
	max.f32 	%f88, %f87, 0f00000000;
	min.f32 	%f89, %f88, 0f437F0000;
	cvt.rzi.u32.f32 	%r41, %f89;
	add.f32 	%f90, %f83, 0f3F000000;
	max.f32 	%f91, %f90, 0f00000000;
	min.f32 	%f92, %f91, 0f437F0000;
	cvt.rzi.u32.f32 	%r42, %f92;
	mul.f32 	%f93, %f58, 0f3F94FDF4;
	fma.rn.f32 	%f94, %f48, 0f3FE58106, %f93;
	mul.f32 	%f95, %f32, 0f3E5A1CAC;
	sub.f32 	%f96, %f93, %f95;
	mul.f32 	%f97, %f48, 0f3F0872B0;
	sub.f32 	%f98, %f96, %f97;
	fma.rn.f32 	%f99, %f32, 0f40072B02, %f93;
	add.f32 	%f100, %f94, 0f3F000000;
	max.f32 	%f101, %f100, 0f00000000;
	min.f32 	%f102, %f101, 0f437F0000;
	cvt.rzi.u32.f32 	%r43, %f102;
	add.f32 	%f103, %f98, 0f3F000000;
	max.f32 	%f104, %f103, 0f00000000;
	min.f32 	%f105, %f104, 0f437F0000;
	cvt.rzi.u32.f32 	%r44, %f105;
	add.f32 	%f106, %f99, 0f3F000000;
	max.f32 	%f107, %f106, 0f00000000;
	min.f32 	%f108, %f107, 0f437F0000;
	cvt.rzi.u32.f32 	%r45, %f108;
	mul.f32 	%f109, %f60, 0f3F94FDF4;
	fma.rn.f32 	%f110, %f52, 0f3FE58106, %f109;
	mul.f32 	%f111, %f36, 0f3E5A1CAC;
	sub.f32 	%f112, %f109, %f111;
	mul.f32 	%f113, %f52, 0f3F0872B0;
	sub.f32 	%f114, %f112, %f113;
	fma.rn.f32 	%f115, %f36, 0f40072B02, %f109;
	add.f32 	%f116, %f110, 0f3F000000;
	max.f32 	%f117, %f116, 0f00000000;
	min.f32 	%f118, %f117, 0f437F0000;
	cvt.rzi.u32.f32 	%r46, %f118;
	add.f32 	%f119, %f114, 0f3F000000;
	max.f32 	%f120, %f119, 0f00000000;
	min.f32 	%f121, %f120, 0f437F0000;
	cvt.rzi.u32.f32 	%r47, %f121;
	add.f32 	%f122, %f115, 0f3F000000;
	max.f32 	%f123, %f122, 0f00000000;
	min.f32 	%f124, %f123, 0f437F0000;
	cvt.rzi.u32.f32 	%r48, %f124;
	mul.lo.s32 	%r49, %r7, %r35;
	mad.lo.s32 	%r50, %r1, 6, %r49;
	cvt.s64.s32 	%rd25, %r50;
	add.s64 	%rd26, %rd8, %rd25;
	cvt.s64.s32 	%rd27, %r7;
	add.s64 	%rd28, %rd26, %rd27;
	st.global.u8 	[%rd26], %r37;
	st.global.u8 	[%rd26+1], %r38;
	st.global.u8 	[%rd26+2], %r39;
	st.global.u8 	[%rd26+3], %r40;
	st.global.u8 	[%rd26+4], %r41;
	st.global.u8 	[%rd26+5], %r42;
	st.global.u8 	[%rd28], %r43;
	st.global.u8 	[%rd28+1], %r44;
	st.global.u8 	[%rd28+2], %r45;
	st.global.u8 	[%rd28+3], %r46;
	st.global.u8 	[%rd28+4], %r47;
	st.global.u8 	[%rd28+5], %r48;
$L__BB0_2:
	ret;

}
.entry _Z22rgb24_to_yuv420_kernelPKhPhS1_S1_iiiii(
	.param .u64 .ptr .align 1 _Z22rgb24_to_yuv420_kernelPKhPhS1_S1_iiiii_param_0,
	.param .u64 .ptr .align 1 _Z22rgb24_to_yuv420_kernelPKhPhS1_S1_iiiii_param_1,
	.param .u64 .ptr .align 1 _Z22rgb24_to_yuv420_kernelPKhPhS1_S1_iiiii_param_2,
	.param .u64 .ptr .align 1 _Z22rgb24_to_yuv420_kernelPKhPhS1_S1_iiiii_param_3,
	.param .u32 _Z22rgb24_to_yuv420_kernelPKhPhS1_S1_iiiii_param_4,
	.param .u32 _Z22rgb24_to_yuv420_kernelPKhPhS1_S1_iiiii_param_5,
	.param .u32 _Z22rgb24_to_yuv420_kernelPKhPhS1_S1_iiiii_param_6,
	.param .u32 _Z22rgb24_to_yuv420_kernelPKhPhS1_S1_iiiii_param_7,
	.param .u32 _Z22rgb24_to_yuv420_kernelPKhPhS1_S1_iiiii_param_8
)
{
	.reg .pred 	%p<10>;
	.reg .b16 	%rs<25>;
	.reg .b32 	%r<45>;
	.reg .b32 	%f<81>;
	.reg .b64 	%rd<20>;

	ld.param.u64 	%rd6, [_Z22rgb24_to_yuv420_kernelPKhPhS1_S1_iiiii_param_0];
	ld.param.u64 	%rd3, [_Z22rgb24_to_yuv420_kernelPKhPhS1_S1_iiiii_param_1];
	ld.param.u64 	%rd4, [_Z22rgb24_to_yuv420_kernelPKhPhS1_S1_iiiii_param_2];
	ld.param.u64 	%rd5, [_Z22rgb24_to_yuv420_kernelPKhPhS1_S1_iiiii_param_3];
	ld.param.u32 	%r12, [_Z22rgb24_to_yuv420_kernelPKhPhS1_S1_iiiii_param_4];
	ld.param.u32 	%r17, [_Z22rgb24_to_yuv420_kernelPKhPhS1_S1_iiiii_param_5];
	ld.param.u32 	%r14, [_Z22rgb24_to_yuv420_kernelPKhPhS1_S1_iiiii_param_6];
	ld.param.u32 	%r15, [_Z22rgb24_to_yuv420_kernelPKhPhS1_S1_iiiii_param_7];
	ld.param.u32 	%r16, [_Z22rgb24_to_yuv420_kernelPKhPhS1_S1_iiiii_param_8];
	cvta.to.global.u64 	%rd1, %rd6;
	mov.u32 	%r18, %ctaid.x;
	mov.u32 	%r19, %ntid.x;
	mov.u32 	%r20, %tid.x;
	mad.lo.s32 	%r1, %r18, %r19, %r20;
	mov.u32 	%r21, %ctaid.y;
	mov.u32 	%r22, %ntid.y;
	mov.u32 	%r23, %tid.y;
	mad.lo.s32 	%r24, %r21, %r22, %r23;
	setp.ge.s32 	%p1, %r1, %r12;
	setp.ge.s32 	%p2, %r24, %r17;
	or.pred  	%p3, %p1, %p2;
	@%p3 bra 	$L__BB1_9;
	cvta.to.global.u64 	%rd7, %rd3;
	mul.lo.s32 	%r3, %r14, %r24;
	mul.lo.s32 	%r4, %r1, 3;
	add.s32 	%r25, %r3, %r4;
	cvt.s64.s32 	%rd8, %r25;
	add.s64 	%rd2, %rd1, %rd8;
	ld.global.nc.u8 	%rs1, [%rd2];
	cvt.u16.u8 	%rs2, %rs1;
	cvt.rn.f32.u16 	%f1, %rs2;
	ld.global.nc.u8 	%rs3, [%rd2+1];
	cvt.u16.u8 	%rs4, %rs3;
	cvt.rn.f32.u16 	%f2, %rs4;
	ld.global.nc.u8 	%rs5, [%rd2+2];
	cvt.u16.u8 	%rs6, %rs5;
	cvt.rn.f32.u16 	%f3, %rs6;
	mul.f32 	%f18, %f2, 0f3F1D2F1B;
	fma.rn.f32 	%f19, %f1, 0f3E3B645A, %f18;
	fma.rn.f32 	%f20, %f3, 0f3D7DF3B6, %f19;
	add.f32 	%f21, %f20, 0f41800000;
	mad.lo.s32 	%r26, %r15, %r24, %r1;
	add.f32 	%f22, %f21, 0f3F000000;
	max.f32 	%f23, %f22, 0f00000000;
	min.f32 	%f24, %f23, 0f437F0000;
	cvt.rzi.u32.f32 	%r27, %f24;
	cvt.s64.s32 	%rd9, %r26;
	add.s64 	%rd10, %rd7, %rd9;
	st.global.u8 	[%rd10], %r27;
	or.b32  	%r28, %r1, %r24;
	and.b32  	%r29, %r28, 1;
	setp.eq.b32 	%p4, %r29, 1;
	@%p4 bra 	$L__BB1_9;
	mul.f32 	%f25, %f2, 0fBEAD9168;
	fma.rn.f32 	%f26, %f1, 0fBDCED917, %f25;
	fma.rn.f32 	%f27, %f3, 0f3EE0C49C, %f26;
	add.f32 	%f28, %f27, 0f43000000;
	add.f32 	%f77, %f28, 0f00000000;
	mul.f32 	%f29, %f2, 0fBECC49BA;
	fma.rn.f32 	%f30, %f1, 0f3EE0C49C, %f29;
	fma.rn.f32 	%f31, %f3, 0fBD23D70A, %f30;
	add.f32 	%f32, %f31, 0f43000000;
	add.f32 	%f78, %f32, 0f00000000;
	add.s32 	%r5, %r1, 1;
	setp.ge.s32 	%p5, %r5, %r12;
	mov.b32 	%r43, 1;
	@%p5 bra 	$L__BB1_4;
	ld.global.nc.u8 	%rs7, [%rd2+3];
	cvt.u16.u8 	%rs8, %rs7;
	cvt.rn.f32.u16 	%f33, %rs8;
	ld.global.nc.u8 	%rs9, [%rd2+4];
	cvt.u16.u8 	%rs10, %rs9;
	cvt.rn.f32.u16 	%f34, %rs10;
	ld.global.nc.u8 	%rs11, [%rd2+5];
	cvt.u16.u8 	%rs12, %rs11;
	cvt.rn.f32.u16 	%f35, %rs12;
	mul.f32 	%f36, %f34, 0fBEAD9168;
	fma.rn.f32 	%f37, %f33, 0fBDCED917, %f36;
	fma.rn.f32 	%f38, %f35, 0f3EE0C49C, %f37;
	add.f32 	%f39, %f38, 0f43000000;
	add.f32 	%f77, %f77, %f39;
	mul.f32 	%f40, %f34, 0fBECC49BA;
	fma.rn.f32 	%f41, %f33, 0f3EE0C49C, %f40;
	fma.rn.f32 	%f42, %f35, 0fBD23D70A, %f41;
	add.f32 	%f43, %f42, 0f43000000;
	add.f32 	%f78, %f78, %f43;
	mov.b32 	%r43, 2;
$L__BB1_4:
	add.s32 	%r7, %r24, 1;
	setp.ge.u32 	%p6, %r7, %r17;
	@%p6 bra 	$L__BB1_6;
	cvt.s64.s32 	%rd11, %r14;
	add.s64 	%rd12, %rd2, %rd11;
	ld.global.nc.u8 	%rs13, [%rd12];
	cvt.u16.u8 	%rs14, %rs13;
	cvt.rn.f32.u16 	%f44, %rs14;
	ld.global.nc.u8 	%rs15, [%rd12+1];
	cvt.u16.u8 	%rs16, %rs15;
	cvt.rn.f32.u16 	%f45, %rs16;
	ld.global.nc.u8 	%rs17, [%rd12+2];
	cvt.u16.u8 	%rs18, %rs17;
	cvt.rn.f32.u16 	%f46, %rs18;
	mul.f32 	%f47, %f45, 0fBEAD9168;
	fma.rn.f32 	%f48, %f44, 0fBDCED917, %f47;
	fma.rn.f32 	%f49, %f46, 0f3EE0C49C, %f48;
	add.f32 	%f50, %f49, 0f43000000;
	add.f32 	%f77, %f77, %f50;
	mul.f32 	%f51, %f45, 0fBECC49BA;
	fma.rn.f32 	%f52, %f44, 0f3EE0C49C, %f51;
	fma.rn.f32 	%f53, %f46, 0fBD23D70A, %f52;
	add.f32 	%f54, %f53, 0f43000000;
	add.f32 	%f78, %f78, %f54;
	add.s32 	%r43, %r43, 1;
$L__BB1_6:
	setp.ge.u32 	%p7, %r7, %r17;
	setp.ge.s32 	%p8, %r5, %r12;
	or.pred  	%p9, %p8, %p7;
	@%p9 bra 	$L__BB1_8;
	add.s32 	%r32, %r3, %r14;
	add.s32 	%r33, %r4, %r32;
	add.s32 	%r34, %r33, 3;
	cvt.s64.s32 	%rd13, %r34;
	add.s64 	%rd14, %rd1, %rd13;
	ld.global.nc.u8 	%rs19, [%rd14];
	cvt.u16.u8 	%rs20, %rs19;
	cvt.rn.f32.u16 	%f55, %rs20;
	ld.global.nc.u8 	%rs21, [%rd14+1];
	cvt.u16.u8 	%rs22, %rs21;
	cvt.rn.f32.u16 	%f56, %rs22;
	ld.global.nc.u8 	%rs23, [%rd14+2];
	cvt.u16.u8 	%rs24, %rs23;
	cvt.rn.f32.u16 	%f57, %rs24;
	mul.f32 	%f58, %f56, 0fBEAD9168;
	fma.rn.f32 	%f59, %f55, 0fBDCED917, %f58;
	fma.rn.f32 	%f60, %f57, 0f3EE0C49C, %f59;
	add.f32 	%f61, %f60, 0f43000000;
	add.f32 	%f77, %f77, %f61;
	mul.f32 	%f62, %f56, 0fBECC49BA;
	fma.rn.f32 	%f63, %f55, 0f3EE0C49C, %f62;
	fma.rn.f32 	%f64, %f57, 0fBD23D70A, %f63;
	add.f32 	%f65, %f64, 0f43000000;
	add.f32 	%f78, %f78, %f65;
	add.s32 	%r43, %r43, 1;
$L__BB1_8:
	shr.u32 	%r35, %r24, 1;
	shr.u32 	%r36, %r1, 31;
	add.s32 	%r37, %r1, %r36;
	shr.s32 	%r38, %r37, 1;
	mad.lo.s32 	%r39, %r16, %r35, %r38;
	cvt.rn.f32.u32 	%f66, %r43;
	div.rn.f32 	%f67, %f77, %f66;
	add.f32 	%f68, %f67, 0f3F000000;
	max.f32 	%f69, %f68, 0f00000000;
	min.f32 	%f70, %f69, 0f437F0000;
	cvt.rzi.u32.f32 	%r40, %f70;
	cvt.s64.s32 	%rd15, %r39;
	cvta.to.global.u64 	%rd16, %rd4;
	add.s64 	%rd17, %rd16, %rd15;
	st.global.u8 	[%rd17], %r40;
	div.rn.f32 	%f71, %f78, %f66;
	add.f32 	%f72, %f71, 0f3F000000;
	max.f32 	%f73, %f72, 0f00000000;
	min.f32 	%f74, %f73, 0f437F0000;
	cvt.rzi.u32.f32 	%r41, %f74;
	cvta.to.global.u64 	%rd18, %rd5;
	add.s64 	%rd19, %rd18, %rd15;
	st.global.u8 	[%rd19], %r41;
$L__BB1_9:
	ret;

}
.entry _Z20half_to_float_kernelPK6__halfPfi(
	.param .u64 .ptr .align 1 _Z20half_to_float_kernelPK6__halfPfi_param_0,
	.param .u64 .ptr .align 1 _Z20half_to_float_kernelPK6__halfPfi_param_1,
	.param .u32 _Z20half_to_float_kernelPK6__halfPfi_param_2
)
{
	.reg .pred 	%p<2>;
	.reg .b16 	%rs<2>;
	.reg .b32 	%r<6>;
	.reg .b32 	%f<2>;
	.reg .b64 	%rd<9>;

	ld.param.u64 	%rd1, [_Z20half_to_float_kernelPK6__halfPfi_param_0];
	ld.param.u64 	%rd2, [_Z20half_to_float_kernelPK6__halfPfi_param_1];
	ld.param.u32 	%r2, [_Z20half_to_float_kernelPK6__halfPfi_param_2];
	mov.u32 	%r3, %ctaid.x;
	mov.u32 	%r4, %ntid.x;
	mov.u32 	%r5, %tid.x;
	mad.lo.s32 	%r1, %r3, %r4, %r5;
	setp.ge.s32 	%p1, %r1, %r2;
	@%p1 bra 	$L__BB2_2;
	cvta.to.global.u64 	%rd3, %rd1;
	cvta.to.global.u64 	%rd4, %rd2;
	mul.wide.s32 	%rd5, %r1, 2;
	add.s64 	%rd6, %rd3, %rd5;
	ld.global.u16 	%rs1, [%rd6];
	// begin inline asm
	{  cvt.f32.f16 %f1, %rs1;}

	// end inline asm
	mul.wide.s32 	%rd7, %r1, 4;
	add.s64 	%rd8, %rd4, %rd7;
	st.global.f32 	[%rd8], %f1;
$L__BB2_2:
	ret;

}
.entry _Z27fp16_planar_to_RGB24_kernelPK6__halfPhiii(
	.param .u64 .ptr .align 1 _Z27fp16_planar_to_RGB24_kernelPK6__halfPhiii_param_0,
	.param .u64 .ptr .align 1 _Z27fp16_planar_to_RGB24_kernelPK6__halfPhiii_param_1,
	.param .u32 _Z27fp16_planar_to_RGB24_kernelPK6__halfPhiii_param_2,
	.param .u32 _Z27fp16_planar_to_RGB24_kernelPK6__halfPhiii_param_3,
	.param .u32 _Z27fp16_planar_to_RGB24_kernelPK6__halfPhiii_param_4
)
{
	.reg .pred 	%p<4>;
	.reg .b16 	%rs<4>;
	.reg .b32 	%r<21>;
	.reg .b32 	%f<7>;
	.reg .b64 	%rd<12>;

	ld.param.u64 	%rd1, [_Z27fp16_planar_to_RGB24_kernelPK6__halfPhiii_param_0];
	ld.param.u64 	%rd2, [_Z27fp16_planar_to_RGB24_kernelPK6__halfPhiii_param_1];
	ld.param.u32 	%r3, [_Z27fp16_planar_to_RGB24_kernelPK6__halfPhiii_param_2];
	ld.param.u32 	%r4, [_Z27fp16_planar_to_RGB24_kernelPK6__halfPhiii_param_3];
	ld.param.u32 	%r6, [_Z27fp16_planar_to_RGB24_kernelPK6__halfPhiii_param_4];
	mov.u32 	%r7, %ctaid.x;
	mov.u32 	%r8, %ntid.x;
	mov.u32 	%r9, %tid.x;
	mad.lo.s32 	%r1, %r7, %r8, %r9;
	mov.u32 	%r10, %ctaid.y;
	mov.u32 	%r11, %ntid.y;
	mov.u32 	%r12, %tid.y;
	mad.lo.s32 	%r13, %r10, %r11, %r12;
	setp.ge.s32 	%p1, %r1, %r4;
	setp.ge.s32 	%p2, %r13, %r6;
	or.pred  	%p3, %p1, %p2;
	@%p3 bra 	$L__BB3_2;
	cvta.to.global.u64 	%rd3, %rd1;
	cvta.to.global.u64 	%rd4, %rd2;
	mad.lo.s32 	%r14, %r4, %r13, %r1;
	mul.wide.s32 	%rd5, %r14, 2;
	add.s64 	%rd6, %rd3, %rd5;
	ld.global.u16 	%rs1, [%rd6];
	// begin inline asm
	{  cvt.f32.f16 %f1, %rs1;}

	// end inline asm
	mul.lo.s32 	%r15, %r6, %r4;
	mul.wide.s32 	%rd7, %r15, 2;
	add.s64 	%rd8, %rd6, %rd7;
	ld.global.u16 	%rs2, [%rd8];
	// begin inline asm
	{  cvt.f32.f16 %f2, %rs2;}

	// end inline asm
	add.s64 	%rd9, %rd8, %rd7;
	ld.global.u16 	%rs3, [%rd9];
	// begin inline asm
	{  cvt.f32.f16 %f3, %rs3;}

	// end inline asm
	mul.f32 	%f4, %f1, 0f437F0000;
	cvt.rzi.u32.f32 	%r16, %f4;
	mul.lo.s32 	%r17, %r3, %r13;
	mad.lo.s32 	%r18, %r1, 3, %r17;
	cvt.s64.s32 	%rd10, %r18;
	add.s64 	%rd11, %rd4, %rd10;
	st.global.u8 	[%rd11], %r16;
	mul.f32 	%f5, %f2, 0f437F0000;
	cvt.rzi.u32.f32 	%r19, %f5;
	st.global.u8 	[%rd11+1], %r19;
	mul.f32 	%f6, %f3, 0f437F0000;
	cvt.rzi.u32.f32 	%r20, %f6;
	st.global.u8 	[%rd11+2], %r20;
$L__BB3_2:
	ret;

}
.entry _Z27fp32_planar_to_RGB24_kernelPKfPhiii(
	.param .u64 .ptr .align 1 _Z27fp32_planar_to_RGB24_kernelPKfPhiii_param_0,
	.param .u64 .ptr .align 1 _Z27fp32_planar_to_RGB24_kernelPKfPhiii_param_1,
	.param .u32 _Z27fp32_planar_to_RGB24_kernelPKfPhiii_param_2,
	.param .u32 _Z27fp32_planar_to_RGB24_kernelPKfPhiii_param_3,
	.param .u32 _Z27fp32_planar_to_RGB24_kernelPKfPhiii_param_4
)
{
	.reg .pred 	%p<4>;
	.reg .b32 	%r<21>;
	.reg .b32 	%f<7>;
	.reg .b64 	%rd<12>;

	ld.param.u64 	%rd1, [_Z27fp32_planar_to_RGB24_kernelPKfPhiii_param_0];
	ld.param.u64 	%rd2, [_Z27fp32_planar_to_RGB24_kernelPKfPhiii_param_1];
	ld.param.u32 	%r3, [_Z27fp32_planar_to_RGB24_kernelPKfPhiii_param_2];
	ld.param.u32 	%r4, [_Z27fp32_planar_to_RGB24_kernelPKfPhiii_param_3];
	ld.param.u32 	%r6, [_Z27fp32_planar_to_RGB24_kernelPKfPhiii_param_4];
	mov.u32 	%r7, %ctaid.x;
	mov.u32 	%r8, %ntid.x;
	mov.u32 	%r9, %tid.x;
	mad.lo.s32 	%r1, %r7, %r8, %r9;
	mov.u32 	%r10, %ctaid.y;
	mov.u32 	%r11, %ntid.y;
	mov.u32 	%r12, %tid.y;
	mad.lo.s32 	%r13, %r10, %r11, %r12;
	setp.ge.s32 	%p1, %r1, %r4;
	setp.ge.s32 	%p2, %r13, %r6;
	or.pred  	%p3, %p1, %p2;
	@%p3 bra 	$L__BB4_2;
	cvta.to.global.u64 	%rd3, %rd1;
	cvta.to.global.u64 	%rd4, %rd2;
	mad.lo.s32 	%r14, %r4, %r13, %r1;
	mul.wide.s32 	%rd5, %r14, 4;
	add.s64 	%rd6, %rd3, %rd5;
	ld.global.f32 	%f1, [%rd6];
	mul.lo.s32 	%r15, %r6, %r4;
	mul.wide.s32 	%rd7, %r15, 4;
	add.s64 	%rd8, %rd6, %rd7;
	ld.global.f32 	%f2, [%rd8];
	add.s64 	%rd9, %rd8, %rd7;
	ld.global.f32 	%f3, [%rd9];
	mul.f32 	%f4, %f1, 0f437F0000;
	cvt.rzi.u32.f32 	%r16, %f4;
	mul.lo.s32 	%r17, %r3, %r13;
	mad.lo.s32 	%r18, %r1, 3, %r17;
	cvt.s64.s32 	%rd10, %r18;
	add.s64 	%rd11, %rd4, %rd10;
	st.global.u8 	[%rd11], %r16;
	mul.f32 	%f5, %f2, 0f437F0000;
	cvt.rzi.u32.f32 	%r19, %f5;
	st.global.u8 	[%rd11+1], %r19;
	mul.f32 	%f6, %f3, 0f437F0000;
	cvt.rzi.u32.f32 	%r20, %f6;
	st.global.u8 	[%rd11+2], %r20;
$L__BB4_2:
	ret;

}
.entry _Z20interleave_uv_kernelPKhS0_iPhiii(
	.param .u64 .ptr .align 1 _Z20interleave_uv_kernelPKhS0_iPhiii_param_0,
	.param .u64 .ptr .align 1 _Z20interleave_uv_kernelPKhS0_iPhiii_param_1,
	.param .u32 _Z20interleave_uv_kernelPKhS0_iPhiii_param_2,
	.param .u64 .ptr .align 1 _Z20interleave_uv_kernelPKhS0_iPhiii_param_3,
	.param .u32 _Z20interleave_uv_kernelPKhS0_iPhiii_param_4,
	.param .u32 _Z20interleave_uv_kernelPKhS0_iPhiii_param_5,
	.param .u32 _Z20interleave_uv_kernelPKhS0_iPhiii_param_6
)
{
	.reg .pred 	%p<4>;
	.reg .b16 	%rs<5>;
	.reg .b32 	%r<18>;
	.reg .b64 	%rd<12>;

	ld.param.u64 	%rd1, [_Z20interleave_uv_kernelPKhS0_iPhiii_param_0];
	ld.param.u64 	%rd2, [_Z20interleave_uv_kernelPKhS0_iPhiii_param_1];
	ld.param.u32 	%r3, [_Z20interleave_uv_kernelPKhS0_iPhiii_param_2];
	ld.param.u64 	%rd3, [_Z20interleave_uv_kernelPKhS0_iPhiii_param_3];
	ld.param.u32 	%r4, [_Z20interleave_uv_kernelPKhS0_iPhiii_param_4];
	ld.param.u32 	%r5, [_Z20interleave_uv_kernelPKhS0_iPhiii_param_5];
	ld.param.u32 	%r6, [_Z20interleave_uv_kernelPKhS0_iPhiii_param_6];
	mov.u32 	%r8, %ctaid.x;
	mov.u32 	%r9, %ntid.x;
	mov.u32 	%r10, %tid.x;
	mad.lo.s32 	%r1, %r8, %r9, %r10;
	mov.u32 	%r11, %ctaid.y;
	mov.u32 	%r12, %ntid.y;
	mov.u32 	%r13, %tid.y;
	mad.lo.s32 	%r14, %r11, %r12, %r13;
	setp.ge.s32 	%p1, %r1, %r5;
	setp.ge.s32 	%p2, %r14, %r6;
	or.pred  	%p3, %p1, %p2;
	@%p3 bra 	$L__BB5_2;
	cvta.to.global.u64 	%rd4, %rd1;
	cvta.to.global.u64 	%rd5, %rd2;
	cvta.to.global.u64 	%rd6, %rd3;
	mad.lo.s32 	%r15, %r3, %r14, %r1;
	cvt.s64.s32 	%rd7, %r15;
	add.s64 	%rd8, %rd4, %rd7;
	ld.global.nc.u8 	%rs1, [%rd8];
	cvt.u16.u8 	%rs2, %rs1;
	add.s64 	%rd9, %rd5, %rd7;
	ld.global.nc.u8 	%rs3, [%rd9];
	cvt.u16.u8 	%rs4, %rs3;
	shl.b32 	%r16, %r1, 1;
	mad.lo.s32 	%r17, %r4, %r14, %r16;
	cvt.s64.s32 	%rd10, %r17;
	add.s64 	%rd11, %rd6, %rd10;
	st.global.u8 	[%rd11], %rs2;
	st.global.u8 	[%rd11+1], %rs4;
$L__BB5_2:
	ret;

}
.entry _Z22deinterleave_uv_kernelPKhiPhS1_iii(
	.param .u64 .ptr .align 1 _Z22deinterleave_uv_kernelPKhiPhS1_iii_param_0,
	.param .u32 _Z22deinterleave_uv_kernelPKhiPhS1_iii_param_1,
	.param .u64 .ptr .align 1 _Z22deinterleave_uv_kernelPKhiPhS1_iii_param_2,
	.param .u64 .ptr .align 1 _Z22deinterleave_uv_kernelPKhiPhS1_iii_param_3,
	.param .u32 _Z22deinterleave_uv_kernelPKhiPhS1_iii_param_4,
	.param .u32 _Z22deinterleave_uv_kernelPKhiPhS1_iii_param_5,
	.param .u32 _Z22deinterleave_uv_kernelPKhiPhS1_iii_param_6
)
{
	.reg .pred 	%p<4>;
	.reg .b16 	%rs<5>;
	.reg .b32 	%r<18>;
	.reg .b64 	%rd<12>;

	ld.param.u64 	%rd1, [_Z22deinterleave_uv_kernelPKhiPhS1_iii_param_0];
	ld.param.u32 	%r3, [_Z22deinterleave_uv_kernelPKhiPhS1_iii_param_1];
	ld.param.u64 	%rd2, [_Z22deinterleave_uv_kernelPKhiPhS1_iii_param_2];
	ld.param.u64 	%rd3, [_Z22deinterleave_uv_kernelPKhiPhS1_iii_param_3];
	ld.param.u32 	%r4, [_Z22deinterleave_uv_kernelPKhiPhS1_iii_param_4];
	ld.param.u32 	%r5, [_Z22deinterleave_uv_kernelPKhiPhS1_iii_param_5];
	ld.param.u32 	%r6, [_Z22deinterleave_uv_kernelPKhiPhS1_iii_param_6];
	mov.u32 	%r8, %ctaid.x;
	mov.u32 	%r9, %ntid.x;
	mov.u32 	%r10, %tid.x;
	mad.lo.s32 	%r1, %r8, %r9, %r10;
	mov.u32 	%r11, %ctaid.y;
	mov.u32 	%r12, %ntid.y;
	mov.u32 	%r13, %tid.y;
	mad.lo.s32 	%r14, %r11, %r12, %r13;
	setp.ge.s32 	%p1, %r1, %r5;
	setp.ge.s32 	%p2, %r14, %r6;
	or.pred  	%p3, %p1, %p2;
	@%p3 bra 	$L__BB6_2;
	cvta.to.global.u64 	%rd4, %rd1;
	cvta.to.global.u64 	%rd5, %rd2;
	cvta.to.global.u64 	%rd6, %rd3;
	shl.b32 	%r15, %r1, 1;
	mad.lo.s32 	%r16, %r3, %r14, %r15;
	cvt.s64.s32 	%rd7, %r16;
	add.s64 	%rd8, %rd4, %rd7;
	ld.global.nc.u8 	%rs1, [%rd8];
	cvt.u16.u8 	%rs2, %rs1;
	ld.global.nc.u8 	%rs3, [%rd8+1];
	cvt.u16.u8 	%rs4, %rs3;
	mad.lo.s32 	%r17, %r4, %r14, %r1;
	cvt.s64.s32 	%rd9, %r17;
	add.s64 	%rd10, %rd5, %rd9;
	st.global.u8 	[%rd10], %rs2;
	add.s64 	%rd11, %rd6, %rd9;
	st.global.u8 	[%rd11], %rs4;
$L__BB6_2:
	ret;

}
.entry _Z25rgb24_to_planar_fp_kernelPKhiiiPviib(
	.param .u64 .ptr .align 1 _Z25rgb24_to_planar_fp_kernelPKhiiiPviib_param_0,
	.param .u32 _Z25rgb24_to_planar_fp_kernelPKhiiiPviib_param_1,
	.param .u32 _Z25rgb24_to_planar_fp_kernelPKhiiiPviib_param_2,
	.param .u32 _Z25rgb24_to_planar_fp_kernelPKhiiiPviib_param_3,
	.param .u64 .ptr .align 1 _Z25rgb24_to_planar_fp_kernelPKhiiiPviib_param_4,
	.param .u32 _Z25rgb24_to_planar_fp_kernelPKhiiiPviib_param_5,
	.param .u32 _Z25rgb24_to_planar_fp_kernelPKhiiiPviib_param_6,
	.param .u8 _Z25rgb24_to_planar_fp_kernelPKhiiiPviib_param_7
)
{
	.reg .pred 	%p<5>;
	.reg .b16 	%rs<11>;
	.reg .b32 	%r<19>;
	.reg .b32 	%f<10>;
	.reg .b64 	%rd<17>;

	ld.param.u64 	%rd2, [_Z25rgb24_to_planar_fp_kernelPKhiiiPviib_param_0];
	ld.param.u32 	%r4, [_Z25rgb24_to_planar_fp_kernelPKhiiiPviib_param_1];
	ld.param.u32 	%r7, [_Z25rgb24_to_planar_fp_kernelPKhiiiPviib_param_2];
	ld.param.u32 	%r8, [_Z25rgb24_to_planar_fp_kernelPKhiiiPviib_param_3];
	ld.param.u64 	%rd3, [_Z25rgb24_to_planar_fp_kernelPKhiiiPviib_param_4];
	ld.param.u32 	%r5, [_Z25rgb24_to_planar_fp_kernelPKhiiiPviib_param_5];
	ld.param.u32 	%r6, [_Z25rgb24_to_planar_fp_kernelPKhiiiPviib_param_6];
	ld.param.s8 	%rs1, [_Z25rgb24_to_planar_fp_kernelPKhiiiPviib_param_7];
	cvta.to.global.u64 	%rd1, %rd3;
	mov.u32 	%r10, %ctaid.x;
	mov.u32 	%r11, %ntid.x;
	mov.u32 	%r12, %tid.x;
	mad.lo.s32 	%r1, %r10, %r11, %r12;
	mov.u32 	%r13, %ctaid.y;
	mov.u32 	%r14, %ntid.y;
	mov.u32 	%r15, %tid.y;
	mad.lo.s32 	%r16, %r13, %r14, %r15;
	setp.ge.s32 	%p1, %r1, %r7;
	setp.ge.s32 	%p2, %r16, %r8;
	or.pred  	%p3, %p1, %p2;
	@%p3 bra 	$L__BB7_4;
	cvta.to.global.u64 	%rd4, %rd2;
	mul.lo.s32 	%r17, %r4, %r16;
	mad.lo.s32 	%r18, %r1, 3, %r17;
	cvt.s64.s32 	%rd5, %r18;
	add.s64 	%rd6, %rd4, %rd5;
	ld.global.nc.u8 	%rs2, [%rd6];
	cvt.u16.u8 	%rs3, %rs2;
	cvt.rn.f32.u16 	%f4, %rs3;
	div.rn.f32 	%f1, %f4, 0f437F0000;
	ld.global.nc.u8 	%rs4, [%rd6+1];
	cvt.u16.u8 	%rs5, %rs4;
	cvt.rn.f32.u16 	%f5, %rs5;
	div.rn.f32 	%f2, %f5, 0f437F0000;
	ld.global.nc.u8 	%rs6, [%rd6+2];
	cvt.u16.u8 	%rs7, %rs6;
	cvt.rn.f32.u16 	%f6, %rs7;
	div.rn.f32 	%f3, %f6, 0f437F0000;
	mad.lo.s32 	%r3, %r5, %r16, %r1;
	setp.eq.s16 	%p4, %rs1, 0;
	@%p4 bra 	$L__BB7_3;
	// begin inline asm
	{  cvt.rn.f16.f32 %rs8, %f1;}

	// end inline asm
	mul.wide.s32 	%rd7, %r3, 2;
	add.s64 	%rd8, %rd1, %rd7;
	st.global.u16 	[%rd8], %rs8;
	// begin inline asm
	{  cvt.rn.f16.f32 %rs9, %f2;}

	// end inline asm
	mul.wide.s32 	%rd9, %r6, 2;
	add.s64 	%rd10, %rd8, %rd9;
	st.global.u16 	[%rd10], %rs9;
	// begin inline asm
	{  cvt.rn.f16.f32 %rs10, %f3;}

	// end inline asm
	add.s64 	%rd11, %rd10, %rd9;
	st.global.u16 	[%rd11], %rs10;
	bra.uni 	$L__BB7_4;
$L__BB7_3:
	mul.wide.s32 	%rd12, %r3, 4;
	add.s64 	%rd13, %rd1, %rd12;
	st.global.f32 	[%rd13], %f1;
	mul.wide.s32 	%rd14, %r6, 4;
	add.s64 	%rd15, %rd13, %rd14;
	st.global.f32 	[%rd15], %f2;
	add.s64 	%rd16, %rd15, %rd14;
	st.global.f32 	[%rd16], %f3;
$L__BB7_4:
	ret;

}
.entry _Z20yuv420_to_planar_rgbPhS_S_iiPviiiib(
	.param .u64 .ptr .align 1 _Z20yuv420_to_planar_rgbPhS_S_iiPviiiib_param_0,
	.param .u64 .ptr .align 1 _Z20yuv420_to_planar_rgbPhS_S_iiPviiiib_param_1,
	.param .u64 .ptr .align 1 _Z20yuv420_to_planar_rgbPhS_S_iiPviiiib_param_2,
	.param .u32 _Z20yuv420_to_planar_rgbPhS_S_iiPviiiib_param_3,
	.param .u32 _Z20yuv420_to_planar_rgbPhS_S_iiPviiiib_param_4,
	.param .u64 .ptr .align 1 _Z20yuv420_to_planar_rgbPhS_S_iiPviiiib_param_5,
	.param .u32 _Z20yuv420_to_planar_rgbPhS_S_iiPviiiib_param_6,
	.param .u32 _Z20yuv420_to_planar_rgbPhS_S_iiPviiiib_param_7,
	.param .u32 _Z20yuv420_to_planar_rgbPhS_S_iiPviiiib_param_8,
	.param .u32 _Z20yuv420_to_planar_rgbPhS_S_iiPviiiib_param_9,
	.param .u8 _Z20yuv420_to_planar_rgbPhS_S_iiPviiiib_param_10
)
{
	.reg .pred 	%p<8>;
	.reg .b16 	%rs<26>;
	.reg .b32 	%r<31>;
	.reg .b32 	%f<129>;
	.reg .b64 	%rd<60>;

	ld.param.u64 	%rd7, [_Z20yuv420_to_planar_rgbPhS_S_iiPviiiib_param_1];
	ld.param.u64 	%rd8, [_Z20yuv420_to_planar_rgbPhS_S_iiPviiiib_param_2];
	ld.param.u32 	%r5, [_Z20yuv420_to_planar_rgbPhS_S_iiPviiiib_param_3];
	ld.param.u32 	%r6, [_Z20yuv420_to_planar_rgbPhS_S_iiPviiiib_param_4];
	ld.param.u64 	%rd9, [_Z20yuv420_to_planar_rgbPhS_S_iiPviiiib_param_5];
	ld.param.u32 	%r7, [_Z20yuv420_to_planar_rgbPhS_S_iiPviiiib_param_6];
	ld.param.u32 	%r8, [_Z20yuv420_to_planar_rgbPhS_S_iiPviiiib_param_7];
	ld.param.u32 	%r9, [_Z20yuv420_to_planar_rgbPhS_S_iiPviiiib_param_8];
	ld.param.u32 	%r10, [_Z20yuv420_to_planar_rgbPhS_S_iiPviiiib_param_9];
	ld.param.s8 	%rs1, [_Z20yuv420_to_planar_rgbPhS_S_iiPviiiib_param_10];
	cvta.to.global.u64 	%rd1, %rd9;
	mov.u32 	%r11, %ctaid.x;
	mov.u32 	%r12, %ntid.x;
	mov.u32 	%r13, %tid.x;
	mad.lo.s32 	%r1, %r11, %r12, %r13;
	mov.u32 	%r14, %ctaid.y;
	mov.u32 	%r15, %ntid.y;
	mov.u32 	%r16, %tid.y;
	mad.lo.s32 	%r2, %r14, %r15, %r16;
	shr.u32 	%r17, %r9, 31;
	add.s32 	%r18, %r9, %r17;
	shr.s32 	%r19, %r18, 1;
	setp.ge.s32 	%p1, %r1, %r19;
	shr.u32 	%r20, %r10, 31;
	add.s32 	%r21, %r10, %r20;
	shr.s32 	%r22, %r21, 1;
	setp.ge.s32 	%p2, %r2, %r22;
	or.pred  	%p3, %p1, %p2;
	@%p3 bra 	$L__BB8_13;
	ld.param.u64 	%rd59, [_Z20yuv420_to_planar_rgbPhS_S_iiPviiiib_param_0];
	cvta.to.global.u64 	%rd10, %rd59;
	cvta.to.global.u64 	%rd11, %rd7;
	cvta.to.global.u64 	%rd12, %rd8;
	mad.lo.s32 	%r23, %r6, %r2, %r1;
	cvt.s64.s32 	%rd13, %r23;
	add.s64 	%rd14, %rd11, %rd13;
	ld.global.u8 	%rs2, [%rd14];
	cvt.rn.f32.u16 	%f19, %rs2;
	add.f32 	%f20, %f19, 0fC3000000;
	ld.global.u8 	%rs3, [%rd14+1];
	cvt.rn.f32.u16 	%f21, %rs3;
	add.f32 	%f22, %f21, 0fC3000000;
	cvt.s64.s32 	%rd15, %r6;
	add.s64 	%rd16, %rd14, %rd15;
	ld.global.u8 	%rs4, [%rd16];
	cvt.rn.f32.u16 	%f23, %rs4;
	add.f32 	%f24, %f23, 0fC3000000;
	ld.global.u8 	%rs5, [%rd16+1];
	cvt.rn.f32.u16 	%f25, %rs5;
	add.f32 	%f26, %f25, 0fC3000000;
	add.s64 	%rd17, %rd12, %rd13;
	ld.global.u8 	%rs6, [%rd17];
	cvt.rn.f32.u16 	%f27, %rs6;
	add.f32 	%f28, %f27, 0fC3000000;
	ld.global.u8 	%rs7, [%rd17+1];
	cvt.rn.f32.u16 	%f29, %rs7;
	add.f32 	%f30, %f29, 0fC3000000;
	add.s64 	%rd18, %rd17, %rd15;
	ld.global.u8 	%rs8, [%rd18];
	cvt.rn.f32.u16 	%f31, %rs8;
	add.f32 	%f32, %f31, 0fC3000000;
	ld.global.u8 	%rs9, [%rd18+1];
	cvt.rn.f32.u16 	%f33, %rs9;
	add.f32 	%f34, %f33, 0fC3000000;
	ld.const.f32 	%f35, [w00];
	ld.const.f32 	%f36, [w10];
	mul.f32 	%f37, %f22, %f36;
	fma.rn.f32 	%f38, %f20, %f35, %f37;
	ld.const.f32 	%f39, [w01];
	fma.rn.f32 	%f40, %f24, %f39, %f38;
	ld.const.f32 	%f41, [w11];
	fma.rn.f32 	%f42, %f26, %f41, %f40;
	mul.f32 	%f43, %f22, %f35;
	fma.rn.f32 	%f44, %f20, %f36, %f43;
	fma.rn.f32 	%f45, %f24, %f41, %f44;
	fma.rn.f32 	%f1, %f26, %f39, %f45;
	mul.f32 	%f46, %f22, %f41;
	fma.rn.f32 	%f47, %f20, %f39, %f46;
	fma.rn.f32 	%f48, %f24, %f35, %f47;
	fma.rn.f32 	%f2, %f26, %f36, %f48;
	mul.f32 	%f49, %f22, %f39;
	fma.rn.f32 	%f50, %f20, %f41, %f49;
	fma.rn.f32 	%f51, %f24, %f36, %f50;
	fma.rn.f32 	%f3, %f26, %f35, %f51;
	mul.f32 	%f52, %f30, %f36;
	fma.rn.f32 	%f53, %f28, %f35, %f52;
	fma.rn.f32 	%f54, %f32, %f39, %f53;
	fma.rn.f32 	%f55, %f34, %f41, %f54;
	mul.f32 	%f56, %f30, %f35;
	fma.rn.f32 	%f57, %f28, %f36, %f56;
	fma.rn.f32 	%f58, %f32, %f41, %f57;
	fma.rn.f32 	%f4, %f34, %f39, %f58;
	mul.f32 	%f59, %f30, %f41;
	fma.rn.f32 	%f60, %f28, %f39, %f59;
	fma.rn.f32 	%f61, %f32, %f35, %f60;
	fma.rn.f32 	%f5, %f34, %f36, %f61;
	mul.f32 	%f62, %f30, %f39;
	fma.rn.f32 	%f63, %f28, %f41, %f62;
	fma.rn.f32 	%f64, %f32, %f36, %f63;
	fma.rn.f32 	%f6, %f34, %f35, %f64;
	shl.b32 	%r24, %r1, 1;
	shl.b32 	%r25, %r2, 1;
	mad.lo.s32 	%r3, %r7, %r25, %r24;
	mad.lo.s32 	%r26, %r5, %r25, %r24;
	cvt.s64.s32 	%rd19, %r26;
	add.s64 	%rd2, %rd10, %rd19;
	ld.global.u8 	%rs10, [%rd2];
	cvt.rn.f32.u16 	%f65, %rs10;
	add.f32 	%f66, %f65, 0fC1800000;
	mul.f32 	%f67, %f66, 0f3F94FDF4;
	fma.rn.f32 	%f68, %f55, 0f3FE58106, %f67;
	fma.rn.f32 	%f69, %f42, 0fBE5A1CAC, %f67;
	fma.rn.f32 	%f70, %f55, 0fBF0872B0, %f69;
	fma.rn.f32 	%f71, %f42, 0f40072B02, %f67;
	div.rn.f32 	%f72, %f68, 0f437F0000;
	max.f32 	%f73, %f72, 0f00000000;
	min.f32 	%f7, %f73, 0f3F800000;
	div.rn.f32 	%f74, %f70, 0f437F0000;
	max.f32 	%f75, %f74, 0f00000000;
	min.f32 	%f8, %f75, 0f3F800000;
	div.rn.f32 	%f76, %f71, 0f437F0000;
	max.f32 	%f77, %f76, 0f00000000;
	min.f32 	%f9, %f77, 0f3F800000;
	setp.eq.s16 	%p4, %rs1, 0;
	mul.wide.s32 	%rd20, %r3, 4;
	add.s64 	%rd3, %rd1, %rd20;
	@%p4 bra 	$L__BB8_3;
	// begin inline asm
	{  cvt.rn.f16.f32 %rs11, %f7;}

	// end inline asm
	mul.wide.s32 	%rd21, %r3, 2;
	add.s64 	%rd22, %rd1, %rd21;
	st.global.u16 	[%rd22], %rs11;
	// begin inline asm
	{  cvt.rn.f16.f32 %rs12, %f8;}

	// end inline asm
	mul.wide.s32 	%rd23, %r8, 2;
	add.s64 	%rd24, %rd22, %rd23;
	st.global.u16 	[%rd24], %rs12;
	// begin inline asm
	{  cvt.rn.f16.f32 %rs13, %f9;}

	// end inline asm
	add.s64 	%rd25, %rd24, %rd23;
	st.global.u16 	[%rd25], %rs13;
	bra.uni 	$L__BB8_4;
$L__BB8_3:
	st.global.f32 	[%rd3], %f7;
	mul.wide.s32 	%rd26, %r8, 4;
	add.s64 	%rd27, %rd3, %rd26;
	st.global.f32 	[%rd27], %f8;
	add.s64 	%rd28, %rd27, %rd26;
	st.global.f32 	[%rd28], %f9;
$L__BB8_4:
	setp.eq.s16 	%p5, %rs1, 0;
	ld.global.u8 	%rs14, [%rd2+1];
	cvt.rn.f32.u16 	%f81, %rs14;
	add.f32 	%f82, %f81, 0fC1800000;
	mul.f32 	%f83, %f82, 0f3F94FDF4;
	fma.rn.f32 	%f84, %f4, 0f3FE58106, %f83;
	fma.rn.f32 	%f85, %f1, 0fBE5A1CAC, %f83;
	fma.rn.f32 	%f86, %f4, 0fBF0872B0, %f85;
	fma.rn.f32 	%f87, %f1, 0f40072B02, %f83;
	div.rn.f32 	%f88, %f84, 0f437F0000;
	max.f32 	%f89, %f88, 0f00000000;
	min.f32 	%f10, %f89, 0f3F800000;
	div.rn.f32 	%f90, %f86, 0f437F0000;
	max.f32 	%f91, %f90, 0f00000000;
	min.f32 	%f11, %f91, 0f3F800000;
	div.rn.f32 	%f92, %f87, 0f437F0000;
	max.f32 	%f93, %f92, 0f00000000;
	min.f32 	%f12, %f93, 0f3F800000;
	@%p5 bra 	$L__BB8_6;
	// begin inline asm
	{  cvt.rn.f16.f32 %rs15, %f10;}

	// end inline asm
	mul.wide.s32 	%rd29, %r3, 2;
	sub.s64 	%rd30, %rd3, %rd29;
	st.global.u16 	[%rd30+2], %rs15;
	// begin inline asm
	{  cvt.rn.f16.f32 %rs16, %f11;}

	// end inline asm
	mul.wide.s32 	%rd31, %r8, 2;
	add.s64 	%rd32, %rd30, %rd31;
	st.global.u16 	[%rd32+2], %rs16;
	// begin inline asm
	{  cvt.rn.f16.f32 %rs17, %f12;}

	// end inline asm
	shl.b32 	%r27, %r8, 1;
	mul.wide.s32 	%rd33, %r27, 2;
	add.s64 	%rd34, %rd30, %rd33;
	st.global.u16 	[%rd34+2], %rs17;
	bra.uni 	$L__BB8_7;
$L__BB8_6:
	st.global.f32 	[%rd3+4], %f10;
	mul.wide.s32 	%rd35, %r8, 4;
	add.s64 	%rd36, %rd3, %rd35;
	st.global.f32 	[%rd36+4], %f11;
	shl.b32 	%r28, %r8, 1;
	mul.wide.s32 	%rd37, %r28, 4;
	add.s64 	%rd38, %rd3, %rd37;
	st.global.f32 	[%rd38+4], %f12;
$L__BB8_7:
	setp.eq.s16 	%p6, %rs1, 0;
	add.s32 	%r4, %r3, %r7;
	cvt.s64.s32 	%rd39, %r5;
	add.s64 	%rd4, %rd2, %rd39;
	ld.global.u8 	%rs18, [%rd4];
	cvt.rn.f32.u16 	%f97, %rs18;
	add.f32 	%f98, %f97, 0fC1800000;
	mul.f32 	%f99, %f98, 0f3F94FDF4;
	fma.rn.f32 	%f100, %f5, 0f3FE58106, %f99;
	fma.rn.f32 	%f101, %f2, 0fBE5A1CAC, %f99;
	fma.rn.f32 	%f102, %f5, 0fBF0872B0, %f101;
	fma.rn.f32 	%f103, %f2, 0f40072B02, %f99;
	div.rn.f32 	%f104, %f100, 0f437F0000;
	max.f32 	%f105, %f104, 0f00000000;
	min.f32 	%f13, %f105, 0f3F800000;
	div.rn.f32 	%f106, %f102, 0f437F0000;
	max.f32 	%f107, %f106, 0f00000000;
	min.f32 	%f14, %f107, 0f3F800000;
	div.rn.f32 	%f108, %f103, 0f437F0000;
	max.f32 	%f109, %f108, 0f00000000;
	min.f32 	%f15, %f109, 0f3F800000;
	mul.wide.s32 	%rd40, %r4, 4;
	add.s64 	%rd5, %rd1, %rd40;
	@%p6 bra 	$L__BB8_9;
	// begin inline asm
	{  cvt.rn.f16.f32 %rs19, %f13;}

	// end inline asm
	mul.wide.s32 	%rd41, %r4, 2;
	add.s64 	%rd42, %rd1, %rd41;
	st.global.u16 	[%rd42], %rs19;
	// begin inline asm
	{  cvt.rn.f16.f32 %rs20, %f14;}

	// end inline asm
	mul.wide.s32 	%rd43, %r8, 2;
	add.s64 	%rd44, %rd42, %rd43;
	st.global.u16 	[%rd44], %rs20;
	// begin inline asm
	{  cvt.rn.f16.f32 %rs21, %f15;}

	// end inline asm
	add.s64 	%rd45, %rd44, %rd43;
	st.global.u16 	[%rd45], %rs21;
	bra.uni 	$L__BB8_10;
$L__BB8_9:
	st.global.f32 	[%rd5], %f13;
	mul.wide.s32 	%rd46, %r8, 4;
	add.s64 	%rd47, %rd5, %rd46;
	st.global.f32 	[%rd47], %f14;
	add.s64 	%rd48, %rd47, %rd46;
	st.global.f32 	[%rd48], %f15;
$L__BB8_10:
	setp.eq.s16 	%p7, %rs1, 0;
	ld.global.u8 	%rs22, [%rd4+1];
	cvt.rn.f32.u16 	%f113, %rs22;
	add.f32 	%f114, %f113, 0fC1800000;
	mul.f32 	%f115, %f114, 0f3F94FDF4;
	fma.rn.f32 	%f116, %f6, 0f3FE58106, %f115;
	fma.rn.f32 	%f117, %f3, 0fBE5A1CAC, %f115;
	fma.rn.f32 	%f118, %f6, 0fBF0872B0, %f117;
	fma.rn.f32 	%f119, %f3, 0f40072B02, %f115;
	div.rn.f32 	%f120, %f116, 0f437F0000;
	max.f32 	%f121, %f120, 0f00000000;
	min.f32 	%f16, %f121, 0f3F800000;
	div.rn.f32 	%f122, %f118, 0f437F0000;
	max.f32 	%f123, %f122, 0f00000000;
	min.f32 	%f17, %f123, 0f3F800000;
	div.rn.f32 	%f124, %f119, 0f437F0000;
	max.f32 	%f125, %f124, 0f00000000;
	min.f32 	%f18, %f125, 0f3F800000;
	@%p7 bra 	$L__BB8_12;
	// begin inline asm
	{  cvt.rn.f16.f32 %rs23, %f16;}

	// end inline asm
	mul.wide.s32 	%rd49, %r4, 2;
	sub.s64 	%rd50, %rd5, %rd49;
	st.global.u16 	[%rd50+2], %rs23;
	// begin inline asm
	{  cvt.rn.f16.f32 %rs24, %f17;}

	// end inline asm
	mul.wide.s32 	%rd51, %r8, 2;
	add.s64 	%rd52, %rd50, %rd51;
	st.global.u16 	[%rd52+2], %rs24;
	// begin inline asm
	{  cvt.rn.f16.f32 %rs25, %f18;}

	// end inline asm
	shl.b32 	%r29, %r8, 1;
	mul.wide.s32 	%rd53, %r29, 2;
	add.s64 	%rd54, %rd50, %rd53;
	st.global.u16 	[%rd54+2], %rs25;
	bra.uni 	$L__BB8_13;
$L__BB8_12:
	st.global.f32 	[%rd5+4], %f16;
	mul.wide.s32 	%rd55, %r8, 4;
	add.s64 	%rd56, %rd5, %rd55;
	st.global.f32 	[%rd56+4], %f17;
	shl.b32 	%r30, %r8, 1;
	mul.wide.s32 	%rd57, %r30, 4;
	add.s64 	%rd58, %rd5, %rd57;
	st.global.f32 	[%rd58+4], %f18;
$L__BB8_13:
	ret;

}


// ===== COMPILED SASS (sm_100) =====

	.target	sm_100

	.elftype	@"ET_EXEC"


//--------------------- .note.nv.tkinfo           --------------------------
	.section	.note.nv.tkinfo,"",@"SHT_NOTE"
	.sectionflags	@"SHF_NOTE_NV_TKINFO"
	.tkinfo
        /*0018*/ 	.word	0x00000002
        /*0030*/ 	.string	""
        /*0030*/ 	.string	"ptxas"
        /*0030*/ 	.string	"Cuda compilation tools, release 13.0, V13.0.88"
        /*0030*/ 	.string	"Build cuda_13.0.r13.0/compiler.36424714_0"
        /*0030*/ 	.string	"-arch sm_100 -m 64 "



//--------------------- .note.nv.cuinfo           --------------------------
	.section	.note.nv.cuinfo,"",@"SHT_NOTE"
	.sectionflags	@"SHF_NOTE_NV_CUINFO"
        /*0018*/ 	.short	0x0002
        /*001a*/ 	.short	0x0064
        /*001c*/ 	.short	0x0082
	.zero		2


//--------------------- .nv.info                  --------------------------
	.section	.nv.info,"",@"SHT_CUDA_INFO"
	.align	4


	//----- nvinfo : EIATTR_REGCOUNT
	.align		4
        /*0000*/ 	.byte	0x04, 0x2f
        /*0002*/ 	.short	(.L_5 - .L_4)
	.align		4
.L_4:
        /*0004*/ 	.word	index@(_Z25yuv420_to_rgb24_unroll2x2PKhS0_S0_Phiiiii)
        /*0008*/ 	.word	0x0000001d


	//----- nvinfo : EIATTR_FRAME_SIZE
	.align		4
.L_5:
        /*000c*/ 	.byte	0x04, 0x11
        /*000e*/ 	.short	(.L_7 - .L_6)
	.align		4
.L_6:
        /*0010*/ 	.word	index@(_Z25yuv420_to_rgb24_unroll2x2PKhS0_S0_Phiiiii)
        /*0014*/ 	.word	0x00000000


	//----- nvinfo : EIATTR_REGCOUNT
	.align		4
.L_7:
        /*0018*/ 	.byte	0x04, 0x2f
        /*001a*/ 	.short	(.L_9 - .L_8)
	.align		4
.L_8:
        /*001c*/ 	.word	index@(_Z22rgb24_to_yuv420_kernelPKhPhS1_S1_iiiii)
        /*0020*/ 	.word	0x00000017


	//----- nvinfo : EIATTR_FRAME_SIZE
	.align		4
.L_9:
        /*0024*/ 	.byte	0x04, 0x11
        /*0026*/ 	.short	(.L_11 - .L_10)
	.align		4
.L_10:
        /*0028*/ 	.word	index@($__internal_2_$__cuda_sm3x_div_rn_noftz_f32_slowpath)
        /*002c*/ 	.word	0x00000000


	//----- nvinfo : EIATTR_FRAME_SIZE
	.align		4
.L_11:
        /*0030*/ 	.byte	0x04, 0x11
        /*0032*/ 	.short	(.L_13 - .L_12)
	.align		4
.L_12:
        /*0034*/ 	.word	index@(_Z22rgb24_to_yuv420_kernelPKhPhS1_S1_iiiii)
        /*0038*/ 	.word	0x00000000


	//----- nvinfo : EIATTR_REGCOUNT
	.align		4
.L_13:
        /*003c*/ 	.byte	0x04, 0x2f
        /*003e*/ 	.short	(.L_15 - .L_14)
	.align		4
.L_14:
        /*0040*/ 	.word	index@(_Z20half_to_float_kernelPK6__halfPfi)
        /*0044*/ 	.word	0x0000000a


	//----- nvinfo : EIATTR_FRAME_SIZE
	.align		4
.L_15:
        /*0048*/ 	.byte	0x04, 0x11
        /*004a*/ 	.short	(.L_17 - .L_16)
	.align		4
.L_16:
        /*004c*/ 	.word	index@(_Z20half_to_float_kernelPK6__halfPfi)
        /*0050*/ 	.word	0x00000000


	//----- nvinfo : EIATTR_REGCOUNT
	.align		4
.L_17:
        /*0054*/ 	.byte	0x04, 0x2f
        /*0056*/ 	.short	(.L_19 - .L_18)
	.align		4
.L_18:
        /*0058*/ 	.word	index@(_Z27fp16_planar_to_RGB24_kernelPK6__halfPhiii)
        /*005c*/ 	.word	0x0000000e


	//----- nvinfo : EIATTR_FRAME_SIZE
	.align		4
.L_19:
        /*0060*/ 	.byte	0x04, 0x11
        /*0062*/ 	.short	(.L_21 - .L_20)
	.align		4
.L_20:
        /*0064*/ 	.word	index@(_Z27fp16_planar_to_RGB24_kernelPK6__halfPhiii)
        /*0068*/ 	.word	0x00000000


	//----- nvinfo : EIATTR_REGCOUNT
	.align		4
.L_21:
        /*006c*/ 	.byte	0x04, 0x2f
        /*006e*/ 	.short	(.L_23 - .L_22)
	.align		4
.L_22:
        /*0070*/ 	.word	index@(_Z27fp32_planar_to_RGB24_kernelPKfPhiii)
        /*0074*/ 	.word	0x00000010


	//----- nvinfo : EIATTR_FRAME_SIZE
	.align		4
.L_23:
        /*0078*/ 	.byte	0x04, 0x11
        /*007a*/ 	.short	(.L_25 - .L_24)
	.align		4
.L_24:
        /*007c*/ 	.word	index@(_Z27fp32_planar_to_RGB24_kernelPKfPhiii)
        /*0080*/ 	.word	0x00000000


	//----- nvinfo : EIATTR_REGCOUNT
	.align		4
.L_25:
        /*0084*/ 	.byte	0x04, 0x2f
        /*0086*/ 	.short	(.L_27 - .L_26)
	.align		4
.L_26:
        /*0088*/ 	.word	index@(_Z20interleave_uv_kernelPKhS0_iPhiii)
        /*008c*/ 	.word	0x0000000a


	//----- nvinfo : EIATTR_FRAME_SIZE
	.align		4
.L_27:
        /*0090*/ 	.byte	0x04, 0x11
        /*0092*/ 	.short	(.L_29 - .L_28)
	.align		4
.L_28:
        /*0094*/ 	.word	index@(_Z20interleave_uv_kernelPKhS0_iPhiii)
        /*0098*/ 	.word	0x00000000


	//----- nvinfo : EIATTR_REGCOUNT
	.align		4
.L_29:
        /*009c*/ 	.byte	0x04, 0x2f
        /*009e*/ 	.short	(.L_31 - .L_30)
	.align		4
.L_30:
        /*00a0*/ 	.word	index@(_Z22deinterleave_uv_kernelPKhiPhS1_iii)
        /*00a4*/ 	.word	0x0000000e


	//----- nvinfo : EIATTR_FRAME_SIZE
	.align		4
.L_31:
        /*00a8*/ 	.byte	0x04, 0x11
        /*00aa*/ 	.short	(.L_33 - .L_32)
	.align		4
.L_32:
        /*00ac*/ 	.word	index@(_Z22deinterleave_uv_kernelPKhiPhS1_iii)
        /*00b0*/ 	.word	0x00000000


	//----- nvinfo : EIATTR_REGCOUNT
	.align		4
.L_33:
        /*00b4*/ 	.byte	0x04, 0x2f
        /*00b6*/ 	.short	(.L_35 - .L_34)
	.align		4
.L_34:
        /*00b8*/ 	.word	index@(_Z25rgb24_to_planar_fp_kernelPKhiiiPviib)
        /*00bc*/ 	.word	0x00000015


	//----- nvinfo : EIATTR_FRAME_SIZE
	.align		4
.L_35:
        /*00c0*/ 	.byte	0x04, 0x11
        /*00c2*/ 	.short	(.L_37 - .L_36)
	.align		4
.L_36:
        /*00c4*/ 	.word	index@($__internal_1_$__cuda_sm3x_div_rn_noftz_f32_slowpath)
        /*00c8*/ 	.word	0x00000000


	//----- nvinfo : EIATTR_FRAME_SIZE
	.align		4
.L_37:
        /*00cc*/ 	.byte	0x04, 0x11
        /*00ce*/ 	.short	(.L_39 - .L_38)
	.align		4
.L_38:
        /*00d0*/ 	.word	index@(_Z25rgb24_to_planar_fp_kernelPKhiiiPviib)
        /*00d4*/ 	.word	0x00000000


	//----- nvinfo : EIATTR_REGCOUNT
	.align		4
.L_39:
        /*00d8*/ 	.byte	0x04, 0x2f
        /*00da*/ 	.short	(.L_41 - .L_40)
	.align		4
.L_40:
        /*00dc*/ 	.word	index@(_Z20yuv420_to_planar_rgbPhS_S_iiPviiiib)
        /*00e0*/ 	.word	0x0000001b


	//----- nvinfo : EIATTR_FRAME_SIZE
	.align		4
.L_41:
        /*00e4*/ 	.byte	0x04, 0x11
        /*00e6*/ 	.short	(.L_43 - .L_42)
	.align		4
.L_42:
        /*00e8*/ 	.word	index@($__internal_0_$__cuda_sm3x_div_rn_noftz_f32_slowpath)
        /*00ec*/ 	.word	0x00000000


	//----- nvinfo : EIATTR_FRAME_SIZE
	.align		4
.L_43:
        /*00f0*/ 	.byte	0x04, 0x11
        /*00f2*/ 	.short	(.L_45 - .L_44)
	.align		4
.L_44:
        /*00f4*/ 	.word	index@(_Z20yuv420_to_planar_rgbPhS_S_iiPviiiib)
        /*00f8*/ 	.word	0x00000000


	//----- nvinfo : EIATTR_MIN_STACK_SIZE
	.align		4
.L_45:
        /*00fc*/ 	.byte	0x04, 0x12
        /*00fe*/ 	.short	(.L_47 - .L_46)
	.align		4
.L_46:
        /*0100*/ 	.word	index@(_Z20yuv420_to_planar_rgbPhS_S_iiPviiiib)
        /*0104*/ 	.word	0x00000000


	//----- nvinfo : EIATTR_MIN_STACK_SIZE
	.align		4
.L_47:
        /*0108*/ 	.byte	0x04, 0x12
        /*010a*/ 	.short	(.L_49 - .L_48)
	.align		4
.L_48:
        /*010c*/ 	.word	index@(_Z25rgb24_to_planar_fp_kernelPKhiiiPviib)
        /*0110*/ 	.word	0x00000000


	//----- nvinfo : EIATTR_MIN_STACK_SIZE
	.align		4
.L_49:
        /*0114*/ 	.byte	0x04, 0x12
        /*0116*/ 	.short	(.L_51 - .L_50)
	.align		4
.L_50:
        /*0118*/ 	.word	index@(_Z22deinterleave_uv_kernelPKhiPhS1_iii)
        /*011c*/ 	.word	0x00000000


	//----- nvinfo : EIATTR_MIN_STACK_SIZE
	.align		4
.L_51:
        /*0120*/ 	.byte	0x04, 0x12
        /*0122*/ 	.short	(.L_53 - .L_52)
	.align		4
.L_52:
        /*0124*/ 	.word	index@(_Z20interleave_uv_kernelPKhS0_iPhiii)
        /*0128*/ 	.word	0x00000000


	//----- nvinfo : EIATTR_MIN_STACK_SIZE
	.align		4
.L_53:
        /*012c*/ 	.byte	0x04, 0x12
        /*012e*/ 	.short	(.L_55 - .L_54)
	.align		4
.L_54:
        /*0130*/ 	.word	index@(_Z27fp32_planar_to_RGB24_kernelPKfPhiii)
        /*0134*/ 	.word	0x00000000


	//----- nvinfo : EIATTR_MIN_STACK_SIZE
	.align		4
.L_55:
        /*0138*/ 	.byte	0x04, 0x12
        /*013a*/ 	.short	(.L_57 - .L_56)
	.align		4
.L_56:
        /*013c*/ 	.word	index@(_Z27fp16_planar_to_RGB24_kernelPK6__halfPhiii)
        /*0140*/ 	.word	0x00000000


	//----- nvinfo : EIATTR_MIN_STACK_SIZE
	.align		4
.L_57:
        /*0144*/ 	.byte	0x04, 0x12
        /*0146*/ 	.short	(.L_59 - .L_58)
	.align		4
.L_58:
        /*0148*/ 	.word	index@(_Z20half_to_float_kernelPK6__halfPfi)
        /*014c*/ 	.word	0x00000000


	//----- nvinfo : EIATTR_MIN_STACK_SIZE
	.align		4
.L_59:
        /*0150*/ 	.byte	0x04, 0x12
        /*0152*/ 	.short	(.L_61 - .L_60)
	.align		4
.L_60:
        /*0154*/ 	.word	index@(_Z22rgb24_to_yuv420_kernelPKhPhS1_S1_iiiii)
        /*0158*/ 	.word	0x00000000


	//----- nvinfo : EIATTR_MIN_STACK_SIZE
	.align		4
.L_61:
        /*015c*/ 	.byte	0x04, 0x12
        /*015e*/ 	.short	(.L_63 - .L_62)
	.align		4
.L_62:
        /*0160*/ 	.word	index@(_Z25yuv420_to_rgb24_unroll2x2PKhS0_S0_Phiiiii)
        /*0164*/ 	.word	0x00000000
.L_63:


//--------------------- .nv.compat                --------------------------
	.section	.nv.compat,"",@"SHT_CUDA_COMPAT_INFO"
	.align	4
        /*0000*/ 	.byte	0x02, 0x09, 0x00, 0x00, 0x02, 0x02, 0x01, 0x00, 0x02, 0x05, 0x05, 0x00, 0x03, 0x07, 0x01, 0x01
        /*0010*/ 	.byte	0x02, 0x03, 0x00, 0x00, 0x02, 0x06, 0x01, 0x00, 0x04, 0x0b, 0x08, 0x00, 0x01, 0x00, 0x00, 0x00
        /*0020*/ 	.byte	0x00, 0x00, 0x00, 0x00


//--------------------- .nv.info._Z20yuv420_to_planar_rgbPhS_S_iiPviiiib --------------------------
	.section	.nv.info._Z20yuv420_to_planar_rgbPhS_S_iiPviiiib,"",@"SHT_CUDA_INFO"
	.sectionflags	@""
	.align	4


	//----- nvinfo : EIATTR_CUDA_API_VERSION
	.align		4
        /*0000*/ 	.byte	0x04, 0x37
        /*0002*/ 	.short	(.L_65 - .L_64)
.L_64:
        /*0004*/ 	.word	0x00000082


	//----- nvinfo : EIATTR_KPARAM_INFO
	.align		4
.L_65:
        /*0008*/ 	.byte	0x04, 0x17
        /*000a*/ 	.short	(.L_67 - .L_66)
.L_66:
        /*000c*/ 	.word	0x00000000
        /*0010*/ 	.short	0x000a
        /*0012*/ 	.short	0x0038
        /*0014*/ 	.byte	0x00, 0xf0, 0x05, 0x00


	//----- nvinfo : EIATTR_KPARAM_INFO
	.align		4
.L_67:
        /*0018*/ 	.byte	0x04, 0x17
        /*001a*/ 	.short	(.L_69 - .L_68)
.L_68:
        /*001c*/ 	.word	0x00000000
        /*0020*/ 	.short	0x0009
        /*0022*/ 	.short	0x0034
        /*0024*/ 	.byte	0x00, 0xf0, 0x11, 0x00


	//----- nvinfo : EIATTR_KPARAM_INFO
	.align		4
.L_69:
        /*0028*/ 	.byte	0x04, 0x17
        /*002a*/ 	.short	(.L_71 - .L_70)
.L_70:
        /*002c*/ 	.word	0x00000000
        /*0030*/ 	.short	0x0008
        /*0032*/ 	.short	0x0030
        /*0034*/ 	.byte	0x00, 0xf0, 0x11, 0x00


	//----- nvinfo : EIATTR_KPARAM_INFO
	.align		4
.L_71:
        /*0038*/ 	.byte	0x04, 0x17
        /*003a*/ 	.short	(.L_73 - .L_72)
.L_72:
        /*003c*/ 	.word	0x00000000
        /*0040*/ 	.short	0x0007
        /*0042*/ 	.short	0x002c
        /*0044*/ 	.byte	0x00, 0xf0, 0x11, 0x00


	//----- nvinfo : EIATTR_KPARAM_INFO
	.align		4
.L_73:
        /*0048*/ 	.byte	0x04, 0x17
        /*004a*/ 	.short	(.L_75 - .L_74)
.L_74:
        /*004c*/ 	.word	0x00000000
        /*0050*/ 	.short	0x0006
        /*0052*/ 	.short	0x0028
        /*0054*/ 	.byte	0x00, 0xf0, 0x11, 0x00


	//----- nvinfo : EIATTR_KPARAM_INFO
	.align		4
.L_75:
        /*0058*/ 	.byte	0x04, 0x17
        /*005a*/ 	.short	(.L_77 - .L_76)
.L_76:
        /*005c*/ 	.word	0x00000000
        /*0060*/ 	.short	0x0005
        /*0062*/ 	.short	0x0020
        /*0064*/ 	.byte	0x00, 0xf5, 0x21, 0x00


	//----- nvinfo : EIATTR_KPARAM_INFO
	.align		4
.L_77:
        /*0068*/ 	.byte	0x04, 0x17
        /*006a*/ 	.short	(.L_79 - .L_78)
.L_78:
        /*006c*/ 	.word	0x00000000
        /*0070*/ 	.short	0x0004
        /*0072*/ 	.short	0x001c
        /*0074*/ 	.byte	0x00, 0xf0, 0x11, 0x00


	//----- nvinfo : EIATTR_KPARAM_INFO
	.align		4
.L_79:
        /*0078*/ 	.byte	0x04, 0x17
        /*007a*/ 	.short	(.L_81 - .L_80)
.L_80:
        /*007c*/ 	.word	0x00000000
        /*0080*/ 	.short	0x0003
        /*0082*/ 	.short	0x0018
        /*0084*/ 	.byte	0x00, 0xf0, 0x11, 0x00


	//----- nvinfo : EIATTR_KPARAM_INFO
	.align		4
.L_81:
        /*0088*/ 	.byte	0x04, 0x17
        /*008a*/ 	.short	(.L_83 - .L_82)
.L_82:
        /*008c*/ 	.word	0x00000000
        /*0090*/ 	.short	0x0002
        /*0092*/ 	.short	0x0010
        /*0094*/ 	.byte	0x00, 0xf5, 0x21, 0x00


	//----- nvinfo : EIATTR_KPARAM_INFO
	.align		4
.L_83:
        /*0098*/ 	.byte	0x04, 0x17
        /*009a*/ 	.short	(.L_85 - .L_84)
.L_84:
        /*009c*/ 	.word	0x00000000
        /*00a0*/ 	.short	0x0001
        /*00a2*/ 	.short	0x0008
        /*00a4*/ 	.byte	0x00, 0xf5, 0x21, 0x00


	//----- nvinfo : EIATTR_KPARAM_INFO
	.align		4
.L_85:
        /*00a8*/ 	.byte	0x04, 0x17
        /*00aa*/ 	.short	(.L_87 - .L_86)
.L_86:
        /*00ac*/ 	.word	0x00000000
        /*00b0*/ 	.short	0x0000
        /*00b2*/ 	.short	0x0000
        /*00b4*/ 	.byte	0x00, 0xf5, 0x21, 0x00


	//----- nvinfo : EIATTR_SPARSE_MMA_MASK
	.align		4
.L_87:
        /*00b8*/ 	.byte	0x03, 0x50
        /*00ba*/ 	.short	0x0000


	//----- nvinfo : EIATTR_MAXREG_COUNT
	.align		4
        /*00bc*/ 	.byte	0x03, 0x1b
        /*00be*/ 	.short	0x00ff


	//----- nvinfo : EIATTR_MERCURY_ISA_VERSION
	.align		4
        /*00c0*/ 	.byte	0x03, 0x5f
        /*00c2*/ 	.short	0x0101


	//----- nvinfo : EIATTR_VRC_CTA_INIT_COUNT
	.align		4
        /*00c4*/ 	.byte	0x02, 0x4a
	.zero		1
	.zero		1


	//----- nvinfo : EIATTR_EXIT_INSTR_OFFSETS
	.align		4
        /*00c8*/ 	.byte	0x04, 0x1c
        /*00ca*/ 	.short	(.L_89 - .L_88)


	//   ....[0]....
.L_88:
        /*00cc*/ 	.word	0x00000100


	//   ....[1]....
        /*00d0*/ 	.word	0x00001830


	//   ....[2]....
        /*00d4*/ 	.word	0x000018b0


	//----- nvinfo : EIATTR_CRS_STACK_SIZE
	.align		4
.L_89:
        /*00d8*/ 	.byte	0x04, 0x1e
        /*00da*/ 	.short	(.L_91 - .L_90)
.L_90:
        /*00dc*/ 	.word	0x00000000


	//----- nvinfo : EIATTR_CBANK_PARAM_SIZE
	.align		4
.L_91:
        /*00e0*/ 	.byte	0x03, 0x19
        /*00e2*/ 	.short	0x0039


	//----- nvinfo : EIATTR_PARAM_CBANK
	.align		4
        /*00e4*/ 	.byte	0x04, 0x0a
        /*00e6*/ 	.short	(.L_93 - .L_92)
	.align		4
.L_92:
        /*00e8*/ 	.word	index@(.nv.constant0._Z20yuv420_to_planar_rgbPhS_S_iiPviiiib)
        /*00ec*/ 	.short	0x0380
        /*00ee*/ 	.short	0x0039


	//----- nvinfo : EIATTR_SW_WAR
	.align		4
.L_93:
        /*00f0*/ 	.byte	0x04, 0x36
        /*00f2*/ 	.short	(.L_95 - .L_94)
.L_94:
        /*00f4*/ 	.word	0x00000008
.L_95:


//--------------------- .nv.info._Z25rgb24_to_planar_fp_kernelPKhiiiPviib --------------------------
	.section	.nv.info._Z25rgb24_to_planar_fp_kernelPKhiiiPviib,"",@"SHT_CUDA_INFO"
	.sectionflags	@""
	.align	4


	//----- nvinfo : EIATTR_CUDA_API_VERSION
	.align		4
        /*0000*/ 	.byte	0x04, 0x37
        /*0002*/ 	.short	(.L_97 - .L_96)
.L_96:
        /*0004*/ 	.word	0x00000082


	//----- nvinfo : EIATTR_KPARAM_INFO
	.align		4
.L_97:
        /*0008*/ 	.byte	0x04, 0x17
        /*000a*/ 	.short	(.L_99 - .L_98)
.L_98:
        /*000c*/ 	.word	0x00000000
        /*0010*/ 	.short	0x0007
        /*0012*/ 	.short	0x0028
        /*0014*/ 	.byte	0x00, 0xf0, 0x05, 0x00


	//----- nvinfo : EIATTR_KPARAM_INFO
	.align		4
.L_99:
        /*0018*/ 	.byte	0x04, 0x17
        /*001a*/ 	.short	(.L_101 - .L_100)
.L_100:
        /*001c*/ 	.word	0x00000000
        /*0020*/ 	.short	0x0006
        /*0022*/ 	.short	0x0024
        /*0024*/ 	.byte	0x00, 0xf0, 0x11, 0x00


	//----- nvinfo : EIATTR_KPARAM_INFO
	.align		4
.L_101:
        /*0028*/ 	.byte	0x04, 0x17
        /*002a*/ 	.short	(.L_103 - .L_102)
.L_102:
        /*002c*/ 	.word	0x00000000
        /*0030*/ 	.short	0x0005
        /*0032*/ 	.short	0x0020
        /*0034*/ 	.byte	0x00, 0xf0, 0x11, 0x00


	//----- nvinfo : EIATTR_KPARAM_INFO
	.align		4
.L_103:
        /*0038*/ 	.byte	0x04, 0x17
        /*003a*/ 	.short	(.L_105 - .L_104)
.L_104:
        /*003c*/ 	.word	0x00000000
        /*0040*/ 	.short	0x0004
        /*0042*/ 	.short	0x0018
        /*0044*/ 	.byte	0x00, 0xf5, 0x21, 0x00


	//----- nvinfo : EIATTR_KPARAM_INFO
	.align		4
.L_105:
        /*0048*/ 	.byte	0x04, 0x17
        /*004a*/ 	.short	(.L_107 - .L_106)
.L_106:
        /*004c*/ 	.word	0x00000000
        /*0050*/ 	.short	0x0003
        /*0052*/ 	.short	0x0010
        /*0054*/ 	.byte	0x00, 0xf0, 0x11, 0x00


	//----- nvinfo : EIATTR_KPARAM_INFO
	.align		4
.L_107:
        /*0058*/ 	.byte	0x04, 0x17
        /*005a*/ 	.short	(.L_109 - .L_108)
.L_108:
        /*005c*/ 	.word	0x00000000
        /*0060*/ 	.short	0x0002
        /*0062*/ 	.short	0x000c
        /*0064*/ 	.byte	0x00, 0xf0, 0x11, 0x00


	//----- nvinfo : EIATTR_KPARAM_INFO
	.align		4
.L_109:
        /*0068*/ 	.byte	0x04, 0x17
        /*006a*/ 	.short	(.L_111 - .L_110)
.L_110:
        /*006c*/ 	.word	0x00000000
        /*0070*/ 	.short	0x0001
        /*0072*/ 	.short	0x0008
        /*0074*/ 	.byte	0x00, 0xf0, 0x11, 0x00


	//----- nvinfo : EIATTR_KPARAM_INFO
	.align		4
.L_111:
        /*0078*/ 	.byte	0x04, 0x17
        /*007a*/ 	.short	(.L_113 - .L_112)
.L_112:
        /*007c*/ 	.word	0x00000000
        /*0080*/ 	.short	0x0000
        /*0082*/ 	.short	0x0000
        /*0084*/ 	.byte	0x00, 0xf5, 0x21, 0x00


	//----- nvinfo : EIATTR_SPARSE_MMA_MASK
	.align		4
.L_113:
        /*0088*/ 	.byte	0x03, 0x50
        /*008a*/ 	.short	0x0000


	//----- nvinfo : EIATTR_MAXREG_COUNT
	.align		4
        /*008c*/ 	.byte	0x03, 0x1b
        /*008e*/ 	.short	0x00ff


	//----- nvinfo : EIATTR_MERCURY_ISA_VERSION
	.align		4
        /*0090*/ 	.byte	0x03, 0x5f
        /*0092*/ 	.short	0x0101


	//----- nvinfo : EIATTR_VRC_CTA_INIT_COUNT
	.align		4
        /*0094*/ 	.byte	0x02, 0x4a
	.zero		1
	.zero		1


	//----- nvinfo : EIATTR_EXIT_INSTR_OFFSETS
	.align		4
        /*0098*/ 	.byte	0x04, 0x1c
        /*009a*/ 	.short	(.L_115 - .L_114)


	//   ....[0]....
.L_114:
        /*009c*/ 	.word	0x000000d0


	//   ....[1]....
        /*00a0*/ 	.word	0x00000560


	//   ....[2]....
        /*00a4*/ 	.word	0x000005f0


	//----- nvinfo : EIATTR_CRS_STACK_SIZE
	.align		4
.L_115:
        /*00a8*/ 	.byte	0x04, 0x1e
        /*00aa*/ 	.short	(.L_117 - .L_116)
.L_116:
        /*00ac*/ 	.word	0x00000000


	//----- nvinfo : EIATTR_CBANK_PARAM_SIZE
	.align		4
.L_117:
        /*00b0*/ 	.byte	0x03, 0x19
        /*00b2*/ 	.short	0x0029


	//----- nvinfo : EIATTR_PARAM_CBANK
	.align		4
        /*00b4*/ 	.byte	0x04, 0x0a
        /*00b6*/ 	.short	(.L_119 - .L_118)
	.align		4
.L_118:
        /*00b8*/ 	.word	index@(.nv.constant0._Z25rgb24_to_planar_fp_kernelPKhiiiPviib)
        /*00bc*/ 	.short	0x0380
        /*00be*/ 	.short	0x0029


	//----- nvinfo : EIATTR_SW_WAR
	.align		4
.L_119:
        /*00c0*/ 	.byte	0x04, 0x36
        /*00c2*/ 	.short	(.L_121 - .L_120)
.L_120:
        /*00c4*/ 	.word	0x00000008
.L_121:


//--------------------- .nv.info._Z22deinterleave_uv_kernelPKhiPhS1_iii --------------------------
	.section	.nv.info._Z22deinterleave_uv_kernelPKhiPhS1_iii,"",@"SHT_CUDA_INFO"
	.sectionflags	@""
	.align	4


	//----- nvinfo : EIATTR_CUDA_API_VERSION
	.align		4
        /*0000*/ 	.byte	0x04, 0x37
        /*0002*/ 	.short	(.L_123 - .L_122)
.L_122:
        /*0004*/ 	.word	0x00000082


	//----- nvinfo : EIATTR_KPARAM_INFO
	.align		4
.L_123:
        /*0008*/ 	.byte	0x04, 0x17
        /*000a*/ 	.short	(.L_125 - .L_124)
.L_124:
        /*000c*/ 	.word	0x00000000
        /*0010*/ 	.short	0x0006
        /*0012*/ 	.short	0x0028
        /*0014*/ 	.byte	0x00, 0xf0, 0x11, 0x00


	//----- nvinfo : EIATTR_KPARAM_INFO
	.align		4
.L_125:
        /*0018*/ 	.byte	0x04, 0x17
        /*001a*/ 	.short	(.L_127 - .L_126)
.L_126:
        /*001c*/ 	.word	0x00000000
        /*0020*/ 	.short	0x0005
        /*0022*/ 	.short	0x0024
        /*0024*/ 	.byte	0x00, 0xf0, 0x11, 0x00


	//----- nvinfo : EIATTR_KPARAM_INFO
	.align		4
.L_127:
        /*0028*/ 	.byte	0x04, 0x17
        /*002a*/ 	.short	(.L_129 - .L_128)
.L_128:
        /*002c*/ 	.word	0x00000000
        /*0030*/ 	.short	0x0004
        /*0032*/ 	.short	0x0020
        /*0034*/ 	.byte	0x00, 0xf0, 0x11, 0x00


	//----- nvinfo : EIATTR_KPARAM_INFO
	.align		4
.L_129:
        /*0038*/ 	.byte	0x04, 0x17
        /*003a*/ 	.short	(.L_131 - .L_130)
.L_130:
        /*003c*/ 	.word	0x00000000
        /*0040*/ 	.short	0x0003
        /*0042*/ 	.short	0x0018
        /*0044*/ 	.byte	0x00, 0xf5, 0x21, 0x00


	//----- nvinfo : EIATTR_KPARAM_INFO
	.align		4
.L_131:
        /*0048*/ 	.byte	0x04, 0x17
        /*004a*/ 	.short	(.L_133 - .L_132)
.L_132:
        /*004c*/ 	.word	0x00000000
        /*0050*/ 	.short	0x0002
        /*0052*/ 	.short	0x0010
        /*0054*/ 	.byte	0x00, 0xf5, 0x21, 0x00


	//----- nvinfo : EIATTR_KPARAM_INFO
	.align		4
.L_133:
        /*0058*/ 	.byte	0x04, 0x17
        /*005a*/ 	.short	(.L_135 - .L_134)
.L_134:
        /*005c*/ 	.word	0x00000000
        /*0060*/ 	.short	0x0001
        /*0062*/ 	.short	0x0008
        /*0064*/ 	.byte	0x00, 0xf0, 0x11, 0x00


	//----- nvinfo : EIATTR_KPARAM_INFO
	.align		4
.L_135:
        /*0068*/ 	.byte	0x04, 0x17
        /*006a*/ 	.short	(.L_137 - .L_136)
.L_136:
        /*006c*/ 	.word	0x00000000
        /*0070*/ 	.short	0x0000
        /*0072*/ 	.short	0x0000
        /*0074*/ 	.byte	0x00, 0xf5, 0x21, 0x00


	//----- nvinfo : EIATTR_SPARSE_MMA_MASK
	.align		4
.L_137:
        /*0078*/ 	.byte	0x03, 0x50
        /*007a*/ 	.short	0x0000


	//----- nvinfo : EIATTR_MAXREG_COUNT
	.align		4
        /*007c*/ 	.byte	0x03, 0x1b
        /*007e*/ 	.short	0x00ff


	//----- nvinfo : EIATTR_MERCURY_ISA_VERSION
	.align		4
        /*0080*/ 	.byte	0x03, 0x5f
        /*0082*/ 	.short	0x0101


	//----- nvinfo : EIATTR_VRC_CTA_INIT_COUNT
	.align		4
        /*0084*/ 	.byte	0x02, 0x4a
	.zero		1
	.zero		1


	//----- nvinfo : EIATTR_EXIT_INSTR_OFFSETS
	.align		4
        /*0088*/ 	.byte	0x04, 0x1c
        /*008a*/ 	.short	(.L_139 - .L_138)


	//   ....[0]....
.L_138:
        /*008c*/ 	.word	0x000000d0


	//   ....[1]....
        /*0090*/ 	.word	0x00000210


	//----- nvinfo : EIATTR_CBANK_PARAM_SIZE
	.align		4
.L_139:
        /*0094*/ 	.byte	0x03, 0x19
        /*0096*/ 	.short	0x002c


	//----- nvinfo : EIATTR_PARAM_CBANK
	.align		4
        /*0098*/ 	.byte	0x04, 0x0a
        /*009a*/ 	.short	(.L_141 - .L_140)
	.align		4
.L_140:
        /*009c*/ 	.word	index@(.nv.constant0._Z22deinterleave_uv_kernelPKhiPhS1_iii)
        /*00a0*/ 	.short	0x0380
        /*00a2*/ 	.short	0x002c


	//----- nvinfo : EIATTR_SW_WAR
	.align		4
.L_141:
        /*00a4*/ 	.byte	0x04, 0x36
        /*00a6*/ 	.short	(.L_143 - .L_142)
.L_142:
        /*00a8*/ 	.word	0x00000008
.L_143:


//--------------------- .nv.info._Z20interleave_uv_kernelPKhS0_iPhiii --------------------------
	.section	.nv.info._Z20interleave_uv_kernelPKhS0_iPhiii,"",@"SHT_CUDA_INFO"
	.sectionflags	@""
	.align	4


	//----- nvinfo : EIATTR_CUDA_API_VERSION
	.align		4
        /*0000*/ 	.byte	0x04, 0x37
        /*0002*/ 	.short	(.L_145 - .L_144)
.L_144:
        /*0004*/ 	.word	0x00000082


	//----- nvinfo : EIATTR_KPARAM_INFO
	.align		4
.L_145:
        /*0008*/ 	.byte	0x04, 0x17
        /*000a*/ 	.short	(.L_147 - .L_146)
.L_146:
        /*000c*/ 	.word	0x00000000
        /*0010*/ 	.short	0x0006
        /*0012*/ 	.short	0x0028
        /*0014*/ 	.byte	0x00, 0xf0, 0x11, 0x00


	//----- nvinfo : EIATTR_KPARAM_INFO
	.align		4
.L_147:
        /*0018*/ 	.byte	0x04, 0x17
        /*001a*/ 	.short	(.L_149 - .L_148)
.L_148:
        /*001c*/ 	.word	0x00000000
        /*0020*/ 	.short	0x0005
        /*0022*/ 	.short	0x0024
        /*0024*/ 	.byte	0x00, 0xf0, 0x11, 0x00


	//----- nvinfo : EIATTR_KPARAM_INFO
	.align		4
.L_149:
        /*0028*/ 	.byte	0x04, 0x17
        /*002a*/ 	.short	(.L_151 - .L_150)
.L_150:
        /*002c*/ 	.word	0x00000000
        /*0030*/ 	.short	0x0004
        /*0032*/ 	.short	0x0020
        /*0034*/ 	.byte	0x00, 0xf0, 0x11, 0x00


	//----- nvinfo : EIATTR_KPARAM_INFO
	.align		4
.L_151:
        /*0038*/ 	.byte	0x04, 0x17
        /*003a*/ 	.short	(.L_153 - .L_152)
.L_152:
        /*003c*/ 	.word	0x00000000
        /*0040*/ 	.short	0x0003
        /*0042*/ 	.short	0x0018
        /*0044*/ 	.byte	0x00, 0xf5, 0x21, 0x00


	//----- nvinfo : EIATTR_KPARAM_INFO
	.align		4
.L_153:
        /*0048*/ 	.byte	0x04, 0x17
        /*004a*/ 	.short	(.L_155 - .L_154)
.L_154:
        /*004c*/ 	.word	0x00000000
        /*0050*/ 	.short	0x0002
        /*0052*/ 	.short	0x0010
        /*0054*/ 	.byte	0x00, 0xf0, 0x11, 0x00


	//----- nvinfo : EIATTR_KPARAM_INFO
	.align		4
.L_155:
        /*0058*/ 	.byte	0x04, 0x17
        /*005a*/ 	.short	(.L_157 - .L_156)
.L_156:
        /*005c*/ 	.word	0x00000000
        /*0060*/ 	.short	0x0001
        /*0062*/ 	.short	0x0008
        /*0064*/ 	.byte	0x00, 0xf5, 0x21, 0x00


	//----- nvinfo : EIATTR_KPARAM_INFO
	.align		4
.L_157:
        /*0068*/ 	.byte	0x04, 0x17
        /*006a*/ 	.short	(.L_159 - .L_158)
.L_158:
        /*006c*/ 	.word	0x00000000
        /*0070*/ 	.short	0x0000
        /*0072*/ 	.short	0x0000
        /*0074*/ 	.byte	0x00, 0xf5, 0x21, 0x00


	//----- nvinfo : EIATTR_SPARSE_MMA_MASK
	.align		4
.L_159:
        /*0078*/ 	.byte	0x03, 0x50
        /*007a*/ 	.short	0x0000


	//----- nvinfo : EIATTR_MAXREG_COUNT
	.align		4
        /*007c*/ 	.byte	0x03, 0x1b
        /*007e*/ 	.short	0x00ff


	//----- nvinfo : EIATTR_MERCURY_ISA_VERSION
	.align		4
        /*0080*/ 	.byte	0x03, 0x5f
        /*0082*/ 	.short	0x0101


	//----- nvinfo : EIATTR_VRC_CTA_INIT_COUNT
	.align		4
        /*0084*/ 	.byte	0x02, 0x4a
	.zero		1
	.zero		1


	//----- nvinfo : EIATTR_EXIT_INSTR_OFFSETS
	.align		4
        /*0088*/ 	.byte	0x04, 0x1c
        /*008a*/ 	.short	(.L_161 - .L_160)


	//   ....[0]....
.L_160:
        /*008c*/ 	.word	0x000000d0


	//   ....[1]....
        /*0090*/ 	.word	0x00000210


	//----- nvinfo : EIATTR_CBANK_PARAM_SIZE
	.align		4
.L_161:
        /*0094*/ 	.byte	0x03, 0x19
        /*0096*/ 	.short	0x002c


	//----- nvinfo : EIATTR_PARAM_CBANK
	.align		4
        /*0098*/ 	.byte	0x04, 0x0a
        /*009a*/ 	.short	(.L_163 - .L_162)
	.align		4
.L_162:
        /*009c*/ 	.word	index@(.nv.constant0._Z20interleave_uv_kernelPKhS0_iPhiii)
        /*00a0*/ 	.short	0x0380
        /*00a2*/ 	.short	0x002c


	//----- nvinfo : EIATTR_SW_WAR
	.align		4
.L_163:
        /*00a4*/ 	.byte	0x04, 0x36
        /*00a6*/ 	.short	(.L_165 - .L_164)
.L_164:
        /*00a8*/ 	.word	0x00000008
.L_165:


//--------------------- .nv.info._Z27fp32_planar_to_RGB24_kernelPKfPhiii --------------------------
	.section	.nv.info._Z27fp32_planar_to_RGB24_kernelPKfPhiii,"",@"SHT_CUDA_INFO"
	.sectionflags	@""
	.align	4


	//----- nvinfo : EIATTR_CUDA_API_VERSION
	.align		4
        /*0000*/ 	.byte	0x04, 0x37
        /*0002*/ 	.short	(.L_167 - .L_166)
.L_166:
        /*0004*/ 	.word	0x00000082


	//----- nvinfo : EIATTR_KPARAM_INFO
	.align		4
.L_167:
        /*0008*/ 	.byte	0x04, 0x17
        /*000a*/ 	.short	(.L_169 - .L_168)
.L_168:
        /*000c*/ 	.word	0x00000000
        /*0010*/ 	.short	0x0004
        /*0012*/ 	.short	0x0018
        /*0014*/ 	.byte	0x00, 0xf0, 0x11, 0x00


	//----- nvinfo : EIATTR_KPARAM_INFO
	.align		4
.L_169:
        /*0018*/ 	.byte	0x04, 0x17
        /*001a*/ 	.short	(.L_171 - .L_170)
.L_170:
        /*001c*/ 	.word	0x00000000
        /*0020*/ 	.short	0x0003
        /*0022*/ 	.short	0x0014
        /*0024*/ 	.byte	0x00, 0xf0, 0x11, 0x00


	//----- nvinfo : EIATTR_KPARAM_INFO
	.align		4
.L_171:
        /*0028*/ 	.byte	0x04, 0x17
        /*002a*/ 	.short	(.L_173 - .L_172)
.L_172:
        /*002c*/ 	.word	0x00000000
        /*0030*/ 	.short	0x0002
        /*0032*/ 	.short	0x0010
        /*0034*/ 	.byte	0x00, 0xf0, 0x11, 0x00


	//----- nvinfo : EIATTR_KPARAM_INFO
	.align		4
.L_173:
        /*0038*/ 	.byte	0x04, 0x17
        /*003a*/ 	.short	(.L_175 - .L_174)
.L_174:
        /*003c*/ 	.word	0x00000000
        /*0040*/ 	.short	0x0001
        /*0042*/ 	.short	0x0008
        /*0044*/ 	.byte	0x00, 0xf5, 0x21, 0x00


	//----- nvinfo : EIATTR_KPARAM_INFO
	.align		4
.L_175:
        /*0048*/ 	.byte	0x04, 0x17
        /*004a*/ 	.short	(.L_177 - .L_176)
.L_176:
        /*004c*/ 	.word	0x00000000
        /*0050*/ 	.short	0x0000
        /*0052*/ 	.short	0x0000
        /*0054*/ 	.byte	0x00, 0xf5, 0x21, 0x00


	//----- nvinfo : EIATTR_SPARSE_MMA_MASK
	.align		4
.L_177:
        /*0058*/ 	.byte	0x03, 0x50
        /*005a*/ 	.short	0x0000


	//----- nvinfo : EIATTR_MAXREG_COUNT
	.align		4
        /*005c*/ 	.byte	0x03, 0x1b
        /*005e*/ 	.short	0x00ff


	//----- nvinfo : EIATTR_MERCURY_ISA_VERSION
	.align		4
        /*0060*/ 	.byte	0x03, 0x5f
        /*0062*/ 	.short	0x0101


	//----- nvinfo : EIATTR_VRC_CTA_INIT_COUNT
	.align		4
        /*0064*/ 	.byte	0x02, 0x4a
	.zero		1
	.zero		1


	//----- nvinfo : EIATTR_EXIT_INSTR_OFFSETS
	.align		4
        /*0068*/ 	.byte	0x04, 0x1c
        /*006a*/ 	.short	(.L_179 - .L_178)


	//   ....[0]....
.L_178:
        /*006c*/ 	.word	0x000000d0


	//   ....[1]....
        /*0070*/ 	.word	0x00000270


	//----- nvinfo : EIATTR_CBANK_PARAM_SIZE
	.align		4
.L_179:
        /*0074*/ 	.byte	0x03, 0x19
        /*0076*/ 	.short	0x001c


	//----- nvinfo : EIATTR_PARAM_CBANK
	.align		4
        /*0078*/ 	.byte	0x04, 0x0a
        /*007a*/ 	.short	(.L_181 - .L_180)
	.align		4
.L_180:
        /*007c*/ 	.word	index@(.nv.constant0._Z27fp32_planar_to_RGB24_kernelPKfPhiii)
        /*0080*/ 	.short	0x0380
        /*0082*/ 	.short	0x001c


	//----- nvinfo : EIATTR_SW_WAR
	.align		4
.L_181:
        /*0084*/ 	.byte	0x04, 0x36
        /*0086*/ 	.short	(.L_183 - .L_182)
.L_182:
        /*0088*/ 	.word	0x00000008
.L_183:


//--------------------- .nv.info._Z27fp16_planar_to_RGB24_kernelPK6__halfPhiii --------------------------
	.section	.nv.info._Z27fp16_planar_to_RGB24_kernelPK6__halfPhiii,"",@"SHT_CUDA_INFO"
	.sectionflags	@""
	.align	4


	//----- nvinfo : EIATTR_CUDA_API_VERSION
	.align		4
        /*0000*/ 	.byte	0x04, 0x37
        /*0002*/ 	.short	(.L_185 - .L_184)
.L_184:
        /*0004*/ 	.word	0x00000082


	//----- nvinfo : EIATTR_KPARAM_INFO
	.align		4
.L_185:
        /*0008*/ 	.byte	0x04, 0x17
        /*000a*/ 	.short	(.L_187 - .L_186)
.L_186:
        /*000c*/ 	.word	0x00000000
        /*0010*/ 	.short	0x0004
        /*0012*/ 	.short	0x0018
        /*0014*/ 	.byte	0x00, 0xf0, 0x11, 0x00


	//----- nvinfo : EIATTR_KPARAM_INFO
	.align		4
.L_187:
        /*0018*/ 	.byte	0x04, 0x17
        /*001a*/ 	.short	(.L_189 - .L_188)
.L_188:
        /*001c*/ 	.word	0x00000000
        /*0020*/ 	.short	0x0003
        /*0022*/ 	.short	0x0014
        /*0024*/ 	.byte	0x00, 0xf0, 0x11, 0x00


	//----- nvinfo : EIATTR_KPARAM_INFO
	.align		4
.L_189:
        /*0028*/ 	.byte	0x04, 0x17
        /*002a*/ 	.short	(.L_191 - .L_190)
.L_190:
        /*002c*/ 	.word	0x00000000
        /*0030*/ 	.short	0x0002
        /*0032*/ 	.short	0x0010
        /*0034*/ 	.byte	0x00, 0xf0, 0x11, 0x00


	//----- nvinfo : EIATTR_KPARAM_INFO
	.align		4
.L_191:
        /*0038*/ 	.byte	0x04, 0x17
        /*003a*/ 	.short	(.L_193 - .L_192)
.L_192:
        /*003c*/ 	.word	0x00000000
        /*0040*/ 	.short	0x0001
        /*0042*/ 	.short	0x0008
        /*0044*/ 	.byte	0x00, 0xf5, 0x21, 0x00


	//----- nvinfo : EIATTR_KPARAM_INFO
	.align		4
.L_193:
        /*0048*/ 	.byte	0x04, 0x17
        /*004a*/ 	.short	(.L_195 - .L_194)
.L_194:
        /*004c*/ 	.word	0x00000000
        /*0050*/ 	.short	0x0000
        /*0052*/ 	.short	0x0000
        /*0054*/ 	.byte	0x00, 0xf5, 0x21, 0x00


	//----- nvinfo : EIATTR_SPARSE_MMA_MASK
	.align		4
.L_195:
        /*0058*/ 	.byte	0x03, 0x50
        /*005a*/ 	.short	0x0000


	//----- nvinfo : EIATTR_MAXREG_COUNT
	.align		4
        /*005c*/ 	.byte	0x03, 0x1b
        /*005e*/ 	.short	0x00ff


	//----- nvinfo : EIATTR_MERCURY_ISA_VERSION
	.align		4
        /*0060*/ 	.byte	0x03, 0x5f
        /*0062*/ 	.short	0x0101


	//----- nvinfo : EIATTR_VRC_CTA_INIT_COUNT
	.align		4
        /*0064*/ 	.byte	0x02, 0x4a
	.zero		1
	.zero		1


	//----- nvinfo : EIATTR_EXIT_INSTR_OFFSETS
	.align		4
        /*0068*/ 	.byte	0x04, 0x1c
        /*006a*/ 	.short	(.L_197 - .L_196)


	//   ....[0]....
.L_196:
        /*006c*/ 	.word	0x000000d0


	//   ....[1]....
        /*0070*/ 	.word	0x000002a0


	//----- nvinfo : EIATTR_CBANK_PARAM_SIZE
	.align		4
.L_197:
        /*0074*/ 	.byte	0x03, 0x19
        /*0076*/ 	.short	0x001c


	//----- nvinfo : EIATTR_PARAM_CBANK
	.align		4
        /*0078*/ 	.byte	0x04, 0x0a
        /*007a*/ 	.short	(.L_199 - .L_198)
	.align		4
.L_198:
        /*007c*/ 	.word	index@(.nv.constant0._Z27fp16_planar_to_RGB24_kernelPK6__halfPhiii)
        /*0080*/ 	.short	0x0380
        /*0082*/ 	.short	0x001c


	//----- nvinfo : EIATTR_SW_WAR
	.align		4
.L_199:
        /*0084*/ 	.byte	0x04, 0x36
        /*0086*/ 	.short	(.L_201 - .L_200)
.L_200:
        /*0088*/ 	.word	0x00000008
.L_201:


//--------------------- .nv.info._Z20half_to_float_kernelPK6__halfPfi --------------------------
	.section	.nv.info._Z20half_to_float_kernelPK6__halfPfi,"",@"SHT_CUDA_INFO"
	.sectionflags	@""
	.align	4


	//----- nvinfo : EIATTR_CUDA_API_VERSION
	.align		4
        /*0000*/ 	.byte	0x04, 0x37
        /*0002*/ 	.short	(.L_203 - .L_202)
.L_202:
        /*0004*/ 	.word	0x00000082


	//----- nvinfo : EIATTR_KPARAM_INFO
	.align		4
.L_203:
        /*0008*/ 	.byte	0x04, 0x17
        /*000a*/ 	.short	(.L_205 - .L_204)
.L_204:
        /*000c*/ 	.word	0x00000000
        /*0010*/ 	.short	0x0002
        /*0012*/ 	.short	0x0010
        /*0014*/ 	.byte	0x00, 0xf0, 0x11, 0x00


	//----- nvinfo : EIATTR_KPARAM_INFO
	.align		4
.L_205:
        /*0018*/ 	.byte	0x04, 0x17
        /*001a*/ 	.short	(.L_207 - .L_206)
.L_206:
        /*001c*/ 	.word	0x00000000
        /*0020*/ 	.short	0x0001
        /*0022*/ 	.short	0x0008
        /*0024*/ 	.byte	0x00, 0xf5, 0x21, 0x00


	//----- nvinfo : EIATTR_KPARAM_INFO
	.align		4
.L_207:
        /*0028*/ 	.byte	0x04, 0x17
        /*002a*/ 	.short	(.L_209 - .L_208)
.L_208:
        /*002c*/ 	.word	0x00000000
        /*0030*/ 	.short	0x0000
        /*0032*/ 	.short	0x0000
        /*0034*/ 	.byte	0x00, 0xf5, 0x21, 0x00


	//----- nvinfo : EIATTR_SPARSE_MMA_MASK
	.align		4
.L_209:
        /*0038*/ 	.byte	0x03, 0x50
        /*003a*/ 	.short	0x0000


	//----- nvinfo : EIATTR_MAXREG_COUNT
	.align		4
        /*003c*/ 	.byte	0x03, 0x1b
        /*003e*/ 	.short	0x00ff


	//----- nvinfo : EIATTR_MERCURY_ISA_VERSION
	.align		4
        /*0040*/ 	.byte	0x03, 0x5f
        /*0042*/ 	.short	0x0101


	//----- nvinfo : EIATTR_VRC_CTA_INIT_COUNT
	.align		4
        /*0044*/ 	.byte	0x02, 0x4a
	.zero		1
	.zero		1


	//----- nvinfo : EIATTR_EXIT_INSTR_OFFSETS
	.align		4
        /*0048*/ 	.byte	0x04, 0x1c
        /*004a*/ 	.short	(.L_211 - .L_210)


	//   ....[0]....
.L_210:
        /*004c*/ 	.word	0x00000070


	//   ....[1]....
        /*0050*/ 	.word	0x00000100


	//----- nvinfo : EIATTR_CBANK_PARAM_SIZE
	.align		4
.L_211:
        /*0054*/ 	.byte	0x03, 0x19
        /*0056*/ 	.short	0x0014


	//----- nvinfo : EIATTR_PARAM_CBANK
	.align		4
        /*0058*/ 	.byte	0x04, 0x0a
        /*005a*/ 	.short	(.L_213 - .L_212)
	.align		4
.L_212:
        /*005c*/ 	.word	index@(.nv.constant0._Z20half_to_float_kernelPK6__halfPfi)
        /*0060*/ 	.short	0x0380
        /*0062*/ 	.short	0x0014


	//----- nvinfo : EIATTR_SW_WAR
	.align		4
.L_213:
        /*0064*/ 	.byte	0x04, 0x36
        /*0066*/ 	.short	(.L_215 - .L_214)
.L_214:
        /*0068*/ 	.word	0x00000008
.L_215:


//--------------------- .nv.info._Z22rgb24_to_yuv420_kernelPKhPhS1_S1_iiiii --------------------------
	.section	.nv.info._Z22rgb24_to_yuv420_kernelPKhPhS1_S1_iiiii,"",@"SHT_CUDA_INFO"
	.sectionflags	@""
	.align	4


	//----- nvinfo : EIATTR_CUDA_API_VERSION
	.align		4
        /*0000*/ 	.byte	0x04, 0x37
        /*0002*/ 	.short	(.L_217 - .L_216)
.L_216:
        /*0004*/ 	.word	0x00000082


	//----- nvinfo : EIATTR_KPARAM_INFO
	.align		4
.L_217:
        /*0008*/ 	.byte	0x04, 0x17
        /*000a*/ 	.short	(.L_219 - .L_218)
.L_218:
        /*000c*/ 	.word	0x00000000
        /*0010*/ 	.short	0x0008
        /*0012*/ 	.short	0x0030
        /*0014*/ 	.byte	0x00, 0xf0, 0x11, 0x00


	//----- nvinfo : EIATTR_KPARAM_INFO
	.align		4
.L_219:
        /*0018*/ 	.byte	0x04, 0x17
        /*001a*/ 	.short	(.L_221 - .L_220)
.L_220:
        /*001c*/ 	.word	0x00000000
        /*0020*/ 	.short	0x0007
        /*0022*/ 	.short	0x002c
        /*0024*/ 	.byte	0x00, 0xf0, 0x11, 0x00


	//----- nvinfo : EIATTR_KPARAM_INFO
	.align		4
.L_221:
        /*0028*/ 	.byte	0x04, 0x17
        /*002a*/ 	.short	(.L_223 - .L_222)
.L_222:
        /*002c*/ 	.word	0x00000000
        /*0030*/ 	.short	0x0006
        /*0032*/ 	.short	0x0028
        /*0034*/ 	.byte	0x00, 0xf0, 0x11, 0x00


	//----- nvinfo : EIATTR_KPARAM_INFO
	.align		4
.L_223:
        /*0038*/ 	.byte	0x04, 0x17
        /*003a*/ 	.short	(.L_225 - .L_224)
.L_224:
        /*003c*/ 	.word	0x00000000
        /*0040*/ 	.short	0x0005
        /*0042*/ 	.short	0x0024
        /*0044*/ 	.byte	0x00, 0xf0, 0x11, 0x00


	//----- nvinfo : EIATTR_KPARAM_INFO
	.align		4
.L_225:
        /*0048*/ 	.byte	0x04, 0x17
        /*004a*/ 	.short	(.L_227 - .L_226)
.L_226:
        /*004c*/ 	.word	0x00000000
        /*0050*/ 	.short	0x0004
        /*0052*/ 	.short	0x0020
        /*0054*/ 	.byte	0x00, 0xf0, 0x11, 0x00


	//----- nvinfo : EIATTR_KPARAM_INFO
	.align		4
.L_227:
        /*0058*/ 	.byte	0x04, 0x17
        /*005a*/ 	.short	(.L_229 - .L_228)
.L_228:
        /*005c*/ 	.word	0x00000000
        /*0060*/ 	.short	0x0003
        /*0062*/ 	.short	0x0018
        /*0064*/ 	.byte	0x00, 0xf5, 0x21, 0x00


	//----- nvinfo : EIATTR_KPARAM_INFO
	.align		4
.L_229:
        /*0068*/ 	.byte	0x04, 0x17
        /*006a*/ 	.short	(.L_231 - .L_230)
.L_230:
        /*006c*/ 	.word	0x00000000
        /*0070*/ 	.short	0x0002
        /*0072*/ 	.short	0x0010
        /*0074*/ 	.byte	0x00, 0xf5, 0x21, 0x00


	//----- nvinfo : EIATTR_KPARAM_INFO
	.align		4
.L_231:
        /*0078*/ 	.byte	0x04, 0x17
        /*007a*/ 	.short	(.L_233 - .L_232)
.L_232:
        /*007c*/ 	.word	0x00000000
        /*0080*/ 	.short	0x0001
        /*0082*/ 	.short	0x0008
        /*0084*/ 	.byte	0x00, 0xf5, 0x21, 0x00


	//----- nvinfo : EIATTR_KPARAM_INFO
	.align		4
.L_233:
        /*0088*/ 	.byte	0x04, 0x17
        /*008a*/ 	.short	(.L_235 - .L_234)
.L_234:
        /*008c*/ 	.word	0x00000000
        /*0090*/ 	.short	0x0000
        /*0092*/ 	.short	0x0000
        /*0094*/ 	.byte	0x00, 0xf5, 0x21, 0x00


	//----- nvinfo : EIATTR_SPARSE_MMA_MASK
	.align		4
.L_235:
        /*0098*/ 	.byte	0x03, 0x50
        /*009a*/ 	.short	0x0000


	//----- nvinfo : EIATTR_MAXREG_COUNT
	.align		4
        /*009c*/ 	.byte	0x03, 0x1b
        /*009e*/ 	.short	0x00ff


	//----- nvinfo : EIATTR_MERCURY_ISA_VERSION
	.align		4
        /*00a0*/ 	.byte	0x03, 0x5f
        /*00a2*/ 	.short	0x0101


	//----- nvinfo : EIATTR_VRC_CTA_INIT_COUNT
	.align		4
        /*00a4*/ 	.byte	0x02, 0x4a
	.zero		1
	.zero		1


	//----- nvinfo : EIATTR_EXIT_INSTR_OFFSETS
	.align		4
        /*00a8*/ 	.byte	0x04, 0x1c
        /*00aa*/ 	.short	(.L_237 - .L_236)


	//   ....[0]....
.L_236:
        /*00ac*/ 	.word	0x000000c0


	//   ....[1]....
        /*00b0*/ 	.word	0x00000280


	//   ....[2]....
        /*00b4*/ 	.word	0x00000a60


	//----- nvinfo : EIATTR_CRS_STACK_SIZE
	.align		4
.L_237:
        /*00b8*/ 	.byte	0x04, 0x1e
        /*00ba*/ 	.short	(.L_239 - .L_238)
.L_238:
        /*00bc*/ 	.word	0x00000000


	//----- nvinfo : EIATTR_CBANK_PARAM_SIZE
	.align		4
.L_239:
        /*00c0*/ 	.byte	0x03, 0x19
        /*00c2*/ 	.short	0x0034


	//----- nvinfo : EIATTR_PARAM_CBANK
	.align		4
        /*00c4*/ 	.byte	0x04, 0x0a
        /*00c6*/ 	.short	(.L_241 - .L_240)
	.align		4
.L_240:
        /*00c8*/ 	.word	index@(.nv.constant0._Z22rgb24_to_yuv420_kernelPKhPhS1_S1_iiiii)
        /*00cc*/ 	.short	0x0380
        /*00ce*/ 	.short	0x0034


	//----- nvinfo : EIATTR_SW_WAR
	.align		4
.L_241:
        /*00d0*/ 	.byte	0x04, 0x36
        /*00d2*/ 	.short	(.L_243 - .L_242)
.L_242:
        /*00d4*/ 	.word	0x00000008
.L_243:


//--------------------- .nv.info._Z25yuv420_to_rgb24_unroll2x2PKhS0_S0_Phiiiii --------------------------
	.section	.nv.info._Z25yuv420_to_rgb24_unroll2x2PKhS0_S0_Phiiiii,"",@"SHT_CUDA_INFO"
	.sectionflags	@""
	.align	4


	//----- nvinfo : EIATTR_CUDA_API_VERSION
	.align		4
        /*0000*/ 	.byte	0x04, 0x37
        /*0002*/ 	.short	(.L_245 - .L_244)
.L_244:
        /*0004*/ 	.word	0x00000082


	//----- nvinfo : EIATTR_KPARAM_INFO
	.align		4
.L_245:
        /*0008*/ 	.byte	0x04, 0x17
        /*000a*/ 	.short	(.L_247 - .L_246)
.L_246:
        /*000c*/ 	.word	0x00000000
        /*0010*/ 	.short	0x0008
        /*0012*/ 	.short	0x0030
        /*0014*/ 	.byte	0x00, 0xf0, 0x11, 0x00


	//----- nvinfo : EIATTR_KPARAM_INFO
	.align		4
.L_247:
        /*0018*/ 	.byte	0x04, 0x17
        /*001a*/ 	.short	(.L_249 - .L_248)
.L_248:
        /*001c*/ 	.word	0x00000000
        /*0020*/ 	.short	0x0007
        /*0022*/ 	.short	0x002c
        /*0024*/ 	.byte	0x00, 0xf0, 0x11, 0x00


	//----- nvinfo : EIATTR_KPARAM_INFO
	.align		4
.L_249:
        /*0028*/ 	.byte	0x04, 0x17
        /*002a*/ 	.short	(.L_251 - .L_250)
.L_250:
        /*002c*/ 	.word	0x00000000
        /*0030*/ 	.short	0x0006
        /*0032*/ 	.short	0x0028
        /*0034*/ 	.byte	0x00, 0xf0, 0x11, 0x00


	//----- nvinfo : EIATTR_KPARAM_INFO
	.align		4
.L_251:
        /*0038*/ 	.byte	0x04, 0x17
        /*003a*/ 	.short	(.L_253 - .L_252)
.L_252:
        /*003c*/ 	.word	0x00000000
        /*0040*/ 	.short	0x0005
        /*0042*/ 	.short	0x0024
        /*0044*/ 	.byte	0x00, 0xf0, 0x11, 0x00


	//----- nvinfo : EIATTR_KPARAM_INFO
	.align		4
.L_253:
        /*0048*/ 	.byte	0x04, 0x17
        /*004a*/ 	.short	(.L_255 - .L_254)
.L_254:
        /*004c*/ 	.word	0x00000000
        /*0050*/ 	.short	0x0004
        /*0052*/ 	.short	0x0020
        /*0054*/ 	.byte	0x00, 0xf0, 0x11, 0x00


	//----- nvinfo : EIATTR_KPARAM_INFO
	.align		4
.L_255:
        /*0058*/ 	.byte	0x04, 0x17
        /*005a*/ 	.short	(.L_257 - .L_256)
.L_256:
        /*005c*/ 	.word	0x00000000
        /*0060*/ 	.short	0x0003
        /*0062*/ 	.short	0x0018
        /*0064*/ 	.byte	0x00, 0xf5, 0x21, 0x00


	//----- nvinfo : EIATTR_KPARAM_INFO
	.align		4
.L_257:
        /*0068*/ 	.byte	0x04, 0x17
        /*006a*/ 	.short	(.L_259 - .L_258)
.L_258:
        /*006c*/ 	.word	0x00000000
        /*0070*/ 	.short	0x0002
        /*0072*/ 	.short	0x0010
        /*0074*/ 	.byte	0x00, 0xf5, 0x21, 0x00


	//----- nvinfo : EIATTR_KPARAM_INFO
	.align		4
.L_259:
        /*0078*/ 	.byte	0x04, 0x17
        /*007a*/ 	.short	(.L_261 - .L_260)
.L_260:
        /*007c*/ 	.word	0x00000000
        /*0080*/ 	.short	0x0001
        /*0082*/ 	.short	0x0008
        /*0084*/ 	.byte	0x00, 0xf5, 0x21, 0x00


	//----- nvinfo : EIATTR_KPARAM_INFO
	.align		4
.L_261:
        /*0088*/ 	.byte	0x04, 0x17
        /*008a*/ 	.short	(.L_263 - .L_262)
.L_262:
        /*008c*/ 	.word	0x00000000
        /*0090*/ 	.short	0x0000
        /*0092*/ 	.short	0x0000
        /*0094*/ 	.byte	0x00, 0xf5, 0x21, 0x00


	//----- nvinfo : EIATTR_SPARSE_MMA_MASK
	.align		4
.L_263:
        /*0098*/ 	.byte	0x03, 0x50
        /*009a*/ 	.short	0x0000


	//----- nvinfo : EIATTR_MAXREG_COUNT
	.align		4
        /*009c*/ 	.byte	0x03, 0x1b
        /*009e*/ 	.short	0x00ff


	//----- nvinfo : EIATTR_MERCURY_ISA_VERSION
	.align		4
        /*00a0*/ 	.byte	0x03, 0x5f
        /*00a2*/ 	.short	0x0101


	//----- nvinfo : EIATTR_VRC_CTA_INIT_COUNT
	.align		4
        /*00a4*/ 	.byte	0x02, 0x4a
	.zero		1
	.zero		1


	//----- nvinfo : EIATTR_EXIT_INSTR_OFFSETS
	.align		4
        /*00a8*/ 	.byte	0x04, 0x1c
        /*00aa*/ 	.short	(.L_265 - .L_264)


	//   ....[0]....
.L_264:
        /*00ac*/ 	.word	0x00000100


	//   ....[1]....
        /*00b0*/ 	.word	0x00000d40


	//----- nvinfo : EIATTR_CBANK_PARAM_SIZE
	.align		4
.L_265:
        /*00b4*/ 	.byte	0x03, 0x19
        /*00b6*/ 	.short	0x0034


	//----- nvinfo : EIATTR_PARAM_CBANK
	.align		4
        /*00b8*/ 	.byte	0x04, 0x0a
        /*00ba*/ 	.short	(.L_267 - .L_266)
	.align		4
.L_266:
        /*00bc*/ 	.word	index@(.nv.constant0._Z25yuv420_to_rgb24_unroll2x2PKhS0_S0_Phiiiii)
        /*00c0*/ 	.short	0x0380
        /*00c2*/ 	.short	0x0034


	//----- nvinfo : EIATTR_SW_WAR
	.align		4
.L_267:
        /*00c4*/ 	.byte	0x04, 0x36
        /*00c6*/ 	.short	(.L_269 - .L_268)
.L_268:
        /*00c8*/ 	.word	0x00000008
.L_269:


//--------------------- .nv.callgraph             --------------------------
	.section	.nv.callgraph,"",@"SHT_CUDA_CALLGRAPH"
	.align	4
	.sectionentsize	8
	.align		4
        /*0000*/ 	.word	0x00000000
	.align		4
        /*0004*/ 	.word	0xffffffff
	.align		4
        /*0008*/ 	.word	0x00000000
	.align		4
        /*000c*/ 	.word	0xfffffffe
	.align		4
        /*0010*/ 	.word	0x00000000
	.align		4
        /*0014*/ 	.word	0xfffffffd
	.align		4
        /*0018*/ 	.word	0x00000000
	.align		4
        /*001c*/ 	.word	0xfffffffc


//--------------------- .nv.constant3             --------------------------
	.section	.nv.constant3,"a",@progbits
	.align	4
.nv.constant3:
	.type		w00,@object
	.size		w00,(w10 - w00)
w00:
        /*0000*/ 	.byte	0x00, 0x00, 0x10, 0x3f
	.type		w10,@object
	.size		w10,(w01 - w10)
w10:
        /*0004*/ 	.byte	0x00, 0x00, 0x40, 0x3e
	.type		w01,@object
	.size		w01,(w11 - w01)
w01:
        /*0008*/ 	.byte	0x00, 0x00, 0x40, 0x3e
	.type		w11,@object
	.size		w11,(.L_3 - w11)
w11:
        /*000c*/ 	.byte	0x00, 0x00, 0x80, 0x3d
.L_3:


//--------------------- .text._Z20yuv420_to_planar_rgbPhS_S_iiPviiiib --------------------------
	.section	.text._Z20yuv420_to_planar_rgbPhS_S_iiPviiiib,"ax",@progbits
	.align	128
.text._Z20yuv420_to_planar_rgbPhS_S_iiPviiiib:
        .type           _Z20yuv420_to_planar_rgbPhS_S_iiPviiiib,@function
        .size           _Z20yuv420_to_planar_rgbPhS_S_iiPviiiib,(.L_x_86 - _Z20yuv420_to_planar_rgbPhS_S_iiPviiiib)
        .other          _Z20yuv420_to_planar_rgbPhS_S_iiPviiiib,@"STO_CUDA_ENTRY STV_DEFAULT"
_Z20yuv420_to_planar_rgbPhS_S_iiPviiiib:
[----:B------:R-:W-:Y:S01]  /*0000*/  LDC R1, c[0x0][0x37c] ;  /* 0x0000df00ff017b82 */ /* 0x000fe20000000800 */
[----:B------:R-:W0:Y:S07]  /*0010*/  S2R R0, SR_TID.Y ;  /* 0x0000000000007919 */ /* 0x000e2e0000002200 */
[----:B------:R-:W1:Y:S01]  /*0020*/  LDC R12, c[0x0][0x360] ;  /* 0x0000d800ff0c7b82 */ /* 0x000e620000000800 */
[----:B------:R-:W2:Y:S01]  /*0030*/  LDCU.64 UR4, c[0x0][0x3b0] ;  /* 0x00007600ff0477ac */ /* 0x000ea20008000a00 */
[----:B------:R-:W1:Y:S06]  /*0040*/  S2R R3, SR_TID.X ;  /* 0x0000000000037919 */ /* 0x000e6c0000002100 */
[----:B------:R-:W0:Y:S08]  /*0050*/  S2UR UR7, SR_CTAID.Y ;  /* 0x00000000000779c3 */ /* 0x000e300000002600 */
[----:B------:R-:W0:Y:S01]  /*0060*/  LDC R5, c[0x0][0x364] ;  /* 0x0000d900ff057b82 */ /* 0x000e220000000800 */
[----:B--2---:R-:W-:-:S02]  /*0070*/  ULEA.HI UR5, UR5, UR5, URZ, 0x1 ;  /* 0x0000000505057291 */ /* 0x004fc4000f8f08ff */
[----:B------:R-:W-:Y:S02]  /*0080*/  ULEA.HI UR4, UR4, UR4, URZ, 0x1 ;  /* 0x0000000404047291 */ /* 0x000fe4000f8f08ff */
[----:B------:R-:W-:-:S03]  /*0090*/  USHF.R.S32.HI UR5, URZ, 0x1, UR5 ;  /* 0x00000001ff057899 */ /* 0x000fc60008011405 */
[----:B------:R-:W1:Y:S01]  /*00a0*/  S2UR UR6, SR_CTAID.X ;  /* 0x00000000000679c3 */ /* 0x000e620000002500 */
[----:B------:R-:W-:Y:S01]  /*00b0*/  USHF.R.S32.HI UR4, URZ, 0x1, UR4 ;  /* 0x00000001ff047899 */ /* 0x000fe20008011404 */
[----:B0-----:R-:W-:-:S05]  /*00c0*/  IMAD R5, R5, UR7, R0 ;  /* 0x0000000705057c24 */ /* 0x001fca000f8e0200 */
[----:B------:R-:W-:Y:S01]  /*00d0*/  ISETP.GE.AND P0, PT, R5, UR5, PT ;  /* 0x0000000505007c0c */ /* 0x000fe2000bf06270 */
[----:B-1----:R-:W-:-:S05]  /*00e0*/  IMAD R12, R12, UR6, R3 ;  /* 0x000000060c0c7c24 */ /* 0x002fca000f8e0203 */
[----:B------:R-:W-:-:S13]  /*00f0*/  ISETP.GE.OR P0, PT, R12, UR4, P0 ;  /* 0x000000040c007c0c */ /* 0x000fda0008706670 */
[----:B------:R-:W-:Y:S05]  /*0100*/  @P0 EXIT ;  /* 0x000000000000094d */ /* 0x000fea0003800000 */
[----:B------:R-:W0:Y:S01]  /*0110*/  LDCU.128 UR8, c[0x0][0x390] ;  /* 0x00007200ff0877ac */ /* 0x000e220008000c00 */
[C---:B------:R-:W-:Y:S01]  /*0120*/  SHF.L.U32 R21, R5.reuse, 0x1, RZ ;  /* 0x0000000105157819 */ /* 0x040fe200000006ff */
[----:B------:R-:W1:Y:S01]  /*0130*/  LDCU.128 UR12, c[0x0][0x380] ;  /* 0x00007000ff0c77ac */ /* 0x000e620008000c00 */
[----:B------:R-:W2:Y:S01]  /*0140*/  LDCU.64 UR6, c[0x0][0x358] ;  /* 0x00006b00ff0677ac */ /* 0x000ea20008000a00 */
[----:B0-----:R-:W-:Y:S01]  /*0150*/  IMAD R18, R5, UR11, R12 ;  /* 0x0000000b05127c24 */ /* 0x001fe2000f8e020c */
[----:B------:R-:W-:Y:S01]  /*0160*/  USHF.R.S32.HI UR4, URZ, 0x1f, UR11 ;  /* 0x0000001fff047899 */ /* 0x000fe2000801140b */
[----:B------:R-:W-:-:S03]  /*0170*/  SHF.L.U32 R12, R12, 0x1, RZ ;  /* 0x000000010c0c7819 */ /* 0x000fc600000006ff */
[----:B-1----:R-:W-:Y:S02]  /*0180*/  IADD3 R2, P0, PT, R18, UR14, RZ ;  /* 0x0000000e12027c10 */ /* 0x002fe4000ff1e0ff */
[----:B------:R-:W-:-:S04]  /*0190*/  SHF.R.S32.HI R6, RZ, 0x1f, R18 ;  /* 0x0000001fff067819 */ /* 0x000fc80000011412 */
[----:B------:R-:W-:Y:S02]  /*01a0*/  IADD3.X R3, PT, PT, R6, UR15, RZ, P0, !PT ;  /* 0x0000000f06037c10 */ /* 0x000fe400087fe4ff */
[----:B------:R-:W-:Y:S01]  /*01b0*/  IADD3 R10, P0, PT, R2, UR11, RZ ;  /* 0x0000000b020a7c10 */ /* 0x000fe2000ff1e0ff */
[----:B------:R-:W-:Y:S02]  /*01c0*/  IMAD R4, R21, UR10, R12 ;  /* 0x0000000a15047c24 */ /* 0x000fe4000f8e020c */
[----:B--2---:R-:W2:Y:S01]  /*01d0*/  LDG.E.U8 R17, desc[UR6][R2.64+0x1] ;  /* 0x0000010602117981 */ /* 0x004ea2000c1e1100 */
[----:B------:R-:W-:Y:S02]  /*01e0*/  IADD3.X R11, PT, PT, R3, UR4, RZ, P0, !PT ;  /* 0x00000004030b7c10 */ /* 0x000fe400087fe4ff */
[----:B------:R-:W-:Y:S01]  /*01f0*/  IADD3 R18, P0, PT, R18, UR8, RZ ;  /* 0x0000000812127c10 */ /* 0x000fe2000ff1e0ff */
[----:B------:R-:W3:Y:S01]  /*0200*/  LDG.E.U8 R0, desc[UR6][R2.64] ;  /* 0x0000000602007981 */ /* 0x000ee2000c1e1100 */
[----:B------:R-:W-:-:S02]  /*0210*/  IADD3 R14, P1, PT, R4, UR12, RZ ;  /* 0x0000000c040e7c10 */ /* 0x000fc4000ff3e0ff */
[----:B------:R-:W-:Y:S01]  /*0220*/  IADD3.X R19, PT, PT, R6, UR9, RZ, P0, !PT ;  /* 0x0000000906137c10 */ /* 0x000fe200087fe4ff */
[----:B------:R-:W4:Y:S01]  /*0230*/  LDG.E.U8 R16, desc[UR6][R10.64] ;  /* 0x000000060a107981 */ /* 0x000f22000c1e1100 */
[----:B------:R-:W-:Y:S01]  /*0240*/  IADD3 R8, P0, PT, R18, UR11, RZ ;  /* 0x0000000b12087c10 */ /* 0x000fe2000ff1e0ff */
[----:B------:R-:W0:Y:S01]  /*0250*/  LDCU.128 UR8, c[0x3][URZ] ;  /* 0x00c00000ff0877ac */ /* 0x000e220008000c00 */
[----:B------:R-:W-:Y:S01]  /*0260*/  LEA.HI.X.SX32 R15, R4, UR13, 0x1, P1 ;  /* 0x0000000d040f7c11 */ /* 0x000fe200088f0eff */
[----:B------:R-:W5:Y:S01]  /*0270*/  LDG.E.U8 R6, desc[UR6][R10.64+0x1] ;  /* 0x000001060a067981 */ /* 0x000f62000c1e1100 */
[----:B------:R-:W-:Y:S01]  /*0280*/  IADD3.X R9, PT, PT, R19, UR4, RZ, P0, !PT ;  /* 0x0000000413097c10 */ /* 0x000fe200087fe4ff */
[----:B------:R-:W1:Y:S02]  /*0290*/  LDCU UR4, c[0x0][0x3a8] ;  /* 0x00007500ff0477ac */ /* 0x000e640008000800 */
[----:B------:R-:W5:Y:S04]  /*02a0*/  LDG.E.U8 R4, desc[UR6][R18.64+0x1] ;  /* 0x0000010612047981 */ /* 0x000f68000c1e1100 */
[----:B------:R0:W5:Y:S04]  /*02b0*/  LDG.E.U8 R7, desc[UR6][R18.64] ;  /* 0x0000000612077981 */ /* 0x000168000c1e1100 */
[----:B------:R-:W5:Y:S04]  /*02c0*/  LDG.E.U8 R5, desc[UR6][R14.64] ;  /* 0x000000060e057981 */ /* 0x000f68000c1e1100 */
[----:B------:R-:W5:Y:S04]  /*02d0*/  LDG.E.U8 R3, desc[UR6][R8.64] ;  /* 0x0000000608037981 */ /* 0x000f68000c1e1100 */
[----:B------:R4:W5:Y:S01]  /*02e0*/  LDG.E.U8 R2, desc[UR6][R8.64+0x1] ;  /* 0x0000010608027981 */ /* 0x000962000c1e1100 */
[----:B-1----:R-:W-:-:S02]  /*02f0*/  IMAD R12, R21, UR4, R12 ;  /* 0x00000004150c7c24 */ /* 0x002fc4000f8e020c */
[----:B------:R-:W-:Y:S01]  /*0300*/  HFMA2 R20, -RZ, RZ, 0.9375, -7.688999176025390625e-06 ;  /* 0x3b808081ff147431 */ /* 0x000fe200000001ff */
[----:B------:R-:W-:-:S05]  /*0310*/  MOV R13, 0x437f0000 ;  /* 0x437f0000000d7802 */ /* 0x000fca0000000f00 */
[----:B0-----:R-:W-:Y:S01]  /*0320*/  FFMA R18, R20, -R13, 1 ;  /* 0x3f80000014127423 */ /* 0x001fe2000000080d */
[----:B------:R-:W-:Y:S01]  /*0330*/  BSSY.RECONVERGENT B2, `(.L_x_0) ;  /* 0x0000040000027945 */ /* 0x000fe20003800200 */
[----:B--2---:R-:W-:Y:S02]  /*0340*/  I2FP.F32.U32 R17, R17 ;  /* 0x0000001100117245 */ /* 0x004fe40000201000 */
[----:B---3--:R-:W-:-:S03]  /*0350*/  I2FP.F32.U32 R10, R0 ;  /* 0x00000000000a7245 */ /* 0x008fc60000201000 */
[----:B------:R-:W-:Y:S01]  /*0360*/  FADD R17, R17, -128 ;  /* 0xc300000011117421 */ /* 0x000fe20000000000 */
[----:B----4-:R-:W-:Y:S01]  /*0370*/  I2FP.F32.U32 R16, R16 ;  /* 0x0000001000107245 */ /* 0x010fe20000201000 */
[----:B------:R-:W-:Y:S02]  /*0380*/  FADD R10, R10, -128 ;  /* 0xc30000000a0a7421 */ /* 0x000fe40000000000 */
[C---:B------:R-:W-:Y:S01]  /*0390*/  FMUL R9, R17.reuse, UR9 ;  /* 0x0000000911097c20 */ /* 0x040fe20008400000 */
[C---:B------:R-:W-:Y:S01]  /*03a0*/  FMUL R11, R17.reuse, UR8 ;  /* 0x00000008110b7c20 */ /* 0x040fe20008400000 */
[C---:B------:R-:W-:Y:S01]  /*03b0*/  FMUL R19, R17.reuse, UR11 ;  /* 0x0000000b11137c20 */ /* 0x040fe20008400000 */
[----:B------:R-:W-:Y:S01]  /*03c0*/  FMUL R17, R17, UR10 ;  /* 0x0000000a11117c20 */ /* 0x000fe20008400000 */
[----:B-----5:R-:W-:Y:S02]  /*03d0*/  I2FP.F32.U32 R6, R6 ;  /* 0x0000000600067245 */ /* 0x020fe40000201000 */
[----:B------:R-:W-:Y:S01]  /*03e0*/  I2FP.F32.U32 R4, R4 ;  /* 0x0000000400047245 */ /* 0x000fe20000201000 */
[----:B------:R-:W-:Y:S01]  /*03f0*/  FFMA R11, R10, UR9, R11 ;  /* 0x000000090a0b7c23 */ /* 0x000fe2000800000b */
[----:B------:R-:W-:Y:S01]  /*0400*/  FADD R16, R16, -128 ;  /* 0xc300000010107421 */ /* 0x000fe20000000000 */
[C---:B------:R-:W-:Y:S01]  /*0410*/  FFMA R9, R10.reuse, UR8, R9 ;  /* 0x000000080a097c23 */ /* 0x040fe20008000009 */
[----:B------:R-:W-:Y:S01]  /*0420*/  I2FP.F32.U32 R7, R7 ;  /* 0x0000000700077245 */ /* 0x000fe20000201000 */
[C---:B------:R-:W-:Y:S01]  /*0430*/  FFMA R19, R10.reuse, UR10, R19 ;  /* 0x0000000a0a137c23 */ /* 0x040fe20008000013 */
[----:B------:R-:W-:Y:S01]  /*0440*/  FFMA R17, R10, UR11, R17 ;  /* 0x0000000b0a117c23 */ /* 0x000fe20008000011 */
[----:B------:R-:W-:Y:S01]  /*0450*/  I2FP.F32.U32 R8, R5 ;  /* 0x0000000500087245 */ /* 0x000fe20000201000 */
[----:B------:R-:W-:Y:S01]  /*0460*/  FADD R5, R4, -128 ;  /* 0xc300000004057421 */ /* 0x000fe20000000000 */
[----:B------:R-:W-:Y:S01]  /*0470*/  FFMA R11, R16, UR11, R11 ;  /* 0x0000000b100b7c23 */ /* 0x000fe2000800000b */
[----:B------:R-:W-:Y:S01]  /*0480*/  FADD R6, R6, -128 ;  /* 0xc300000006067421 */ /* 0x000fe20000000000 */
[C---:B------:R-:W-:Y:S01]  /*0490*/  FFMA R9, R16.reuse, UR10, R9 ;  /* 0x0000000a10097c23 */ /* 0x040fe20008000009 */
[C---:B------:R-:W-:Y:S01]  /*04a0*/  FFMA R19, R16.reuse, UR8, R19 ;  /* 0x0000000810137c23 */ /* 0x040fe20008000013 */
[----:B------:R-:W-:Y:S01]  /*04b0*/  FFMA R21, R16, UR9, R17 ;  /* 0x0000000910157c23 */ /* 0x000fe20008000011 */
[----:B------:R-:W-:Y:S01]  /*04c0*/  FADD R4, R7, -128 ;  /* 0xc300000007047421 */ /* 0x000fe20000000000 */
[----:B------:R-:W-:Y:S01]  /*04d0*/  I2FP.F32.U32 R7, R3 ;  /* 0x0000000300077245 */ /* 0x000fe20000201000 */
[----:B------:R-:W-:Y:S01]  /*04e0*/  FMUL R23, R5, UR9 ;  /* 0x0000000905177c20 */ /* 0x000fe20008400000 */
[C---:B------:R-:W-:Y:S01]  /*04f0*/  FFMA R17, R6.reuse, UR10, R11 ;  /* 0x0000000a06117c23 */ /* 0x040fe2000800000b */
[C---:B------:R-:W-:Y:S01]  /*0500*/  FFMA R3, R6.reuse, UR11, R9 ;  /* 0x0000000b06037c23 */ /* 0x040fe20008000009 */
[C---:B------:R-:W-:Y:S01]  /*0510*/  FFMA R11, R6.reuse, UR9, R19 ;  /* 0x00000009060b7c23 */ /* 0x040fe20008000013 */
[----:B------:R-:W-:Y:S01]  /*0520*/  FFMA R10, R6, UR8, R21 ;  /* 0x00000008060a7c23 */ /* 0x000fe20008000015 */
[----:B------:R-:W-:Y:S01]  /*0530*/  I2FP.F32.U32 R6, R2 ;  /* 0x0000000200067245 */ /* 0x000fe20000201000 */
[----:B------:R-:W-:Y:S01]  /*0540*/  FADD R2, R7, -128 ;  /* 0xc300000007027421 */ /* 0x000fe20000000000 */
[----:B------:R-:W-:Y:S01]  /*0550*/  FFMA R23, R4, UR8, R23 ;  /* 0x0000000804177c23 */ /* 0x000fe20008000017 */
[----:B------:R-:W-:-:S02]  /*0560*/  FADD R16, R8, -16 ;  /* 0xc180000008107421 */ /* 0x000fc40000000000 */
[----:B------:R-:W-:Y:S01]  /*0570*/  FADD R7, R6, -128 ;  /* 0xc300000006077421 */ /* 0x000fe20000000000 */
[----:B------:R-:W-:Y:S01]  /*0580*/  FFMA R8, R2, UR10, R23 ;  /* 0x0000000a02087c23 */ /* 0x000fe20008000017 */
[C---:B------:R-:W-:Y:S01]  /*0590*/  FMUL R9, R5.reuse, UR8 ;  /* 0x0000000805097c20 */ /* 0x040fe20008400000 */
[C---:B------:R-:W-:Y:S01]  /*05a0*/  FMUL R21, R5.reuse, UR11 ;  /* 0x0000000b05157c20 */ /* 0x040fe20008400000 */
[----:B------:R-:W-:Y:S01]  /*05b0*/  FMUL R5, R5, UR10 ;  /* 0x0000000a05057c20 */ /* 0x000fe20008400000 */
[----:B------:R-:W-:Y:S01]  /*05c0*/  FMUL R6, R16, 1.1640000343322753906 ;  /* 0x3f94fdf410067820 */ /* 0x000fe20000400000 */
[----:B------:R-:W-:Y:S02]  /*05d0*/  FFMA R19, R7, UR11, R8 ;  /* 0x0000000b07137c23 */ /* 0x000fe40008000008 */
[----:B------:R-:W-:Y:S02]  /*05e0*/  FFMA R23, R4, UR11, R5 ;  /* 0x0000000b04177c23 */ /* 0x000fe40008000005 */
[----:B------:R-:W-:-:S04]  /*05f0*/  FFMA R5, R19, 1.7929999828338623047, R6 ;  /* 0x3fe5810613057823 */ /* 0x000fc80000000006 */
[----:B------:R-:W0:Y:S01]  /*0600*/  FCHK P0, R5, 255 ;  /* 0x437f000005007902 */ /* 0x000e220000000000 */
[----:B------:R-:W-:Y:S01]  /*0610*/  FFMA R9, R4, UR9, R9 ;  /* 0x0000000904097c23 */ /* 0x000fe20008000009 */
[----:B------:R-:W-:Y:S01]  /*0620*/  FFMA R0, R18, R20, 0.0039215688593685626984 ;  /* 0x3b80808112007423 */ /* 0x000fe20000000014 */
[----:B------:R-:W-:Y:S02]  /*0630*/  FFMA R21, R4, UR10, R21 ;  /* 0x0000000a04157c23 */ /* 0x000fe40008000015 */
[C---:B------:R-:W-:Y:S01]  /*0640*/  FFMA R4, R2.reuse, UR11, R9 ;  /* 0x0000000b02047c23 */ /* 0x040fe20008000009 */
[----:B------:R-:W-:Y:S01]  /*0650*/  FFMA R16, R5, R0, RZ ;  /* 0x0000000005107223 */ /* 0x000fe200000000ff */
[C---:B------:R-:W-:Y:S01]  /*0660*/  FFMA R8, R2.reuse, UR8, R21 ;  /* 0x0000000802087c23 */ /* 0x040fe20008000015 */
[----:B------:R-:W-:Y:S01]  /*0670*/  FFMA R2, R2, UR9, R23 ;  /* 0x0000000902027c23 */ /* 0x000fe20008000017 */
[----:B------:R-:W-:Y:S01]  /*0680*/  FFMA R9, R7, UR10, R4 ;  /* 0x0000000a07097c23 */ /* 0x000fe20008000004 */
[----:B------:R-:W-:Y:S01]  /*0690*/  FFMA R4, R3, -0.2129999995231628418, R6 ;  /* 0xbe5a1cac03047823 */ /* 0x000fe20000000006 */
[C---:B------:R-:W-:Y:S01]  /*06a0*/  FFMA R8, R7.reuse, UR9, R8 ;  /* 0x0000000907087c23 */ /* 0x040fe20008000008 */
[----:B------:R-:W-:Y:S01]  /*06b0*/  FFMA R21, R16, -255, R5 ;  /* 0xc37f000010157823 */ /* 0x000fe20000000005 */
[----:B------:R-:W-:Y:S01]  /*06c0*/  FFMA R7, R7, UR8, R2 ;  /* 0x0000000807077c23 */ /* 0x000fe20008000002 */
[----:B------:R-:W-:Y:S01]  /*06d0*/  FFMA R2, R3, 2.1119999885559082031, R6 ;  /* 0x40072b0203027823 */ /* 0x000fe20000000006 */
[----:B------:R-:W-:Y:S01]  /*06e0*/  FFMA R3, R19, -0.53299999237060546875, R4 ;  /* 0xbf0872b013037823 */ /* 0x000fe20000000004 */
[----:B------:R-:W-:Y:S01]  /*06f0*/  FFMA R0, R0, R21, R16 ;  /* 0x0000001500007223 */ /* 0x000fe20000000010 */
[----:B0-----:R-:W-:Y:S06]  /*0700*/  @!P0 BRA `(.L_x_1) ;  /* 0x0000000000088947 */ /* 0x001fec0003800000 */
[----:B------:R-:W-:-:S07]  /*0710*/  MOV R16, 0x730 ;  /* 0x0000073000107802 */ /* 0x000fce0000000f00 */
[----:B------:R-:W-:Y:S05]  /*0720*/  CALL.REL.NOINC `($__internal_0_$__cuda_sm3x_div_rn_noftz_f32_slowpath) ;  /* 0x0000001000647944 */ /* 0x000fea0003c00000 */
.L_x_1:
[----:B------:R-:W-:Y:S05]  /*0730*/  BSYNC.RECONVERGENT B2 ;  /* 0x0000000000027941 */ /* 0x000fea0003800200 */
.L_x_0:
[----:B------:R-:W-:Y:S01]  /*0740*/  HFMA2 R4, -RZ, RZ, 0.9375, -7.688999176025390625e-06 ;  /* 0x3b808081ff047431 */ /* 0x000fe200000001ff */
[----:B------:R-:W0:Y:S01]  /*0750*/  FCHK P0, R3, 255 ;  /* 0x437f000003007902 */ /* 0x000e220000000000 */
[----:B------:R-:W-:Y:S01]  /*0760*/  BSSY.RECONVERGENT B2, `(.L_x_2) ;  /* 0x000000b000027945 */ /* 0x000fe20003800200 */
[----:B------:R-:W-:Y:S02]  /*0770*/  FADD.SAT R19, RZ, R0 ;  /* 0x00000000ff137221 */ /* 0x000fe40000002000 */
[----:B------:R-:W-:-:S04]  /*0780*/  FFMA R5, R4, -R13, 1 ;  /* 0x3f80000004057423 */ /* 0x000fc8000000080d */
[----:B------:R-:W-:-:S04]  /*0790*/  FFMA R21, R5, R4, 0.0039215688593685626984 ;  /* 0x3b80808105157423 */ /* 0x000fc80000000004 */
[----:B------:R-:W-:-:S04]  /*07a0*/  FFMA R4, R3, R21, RZ ;  /* 0x0000001503047223 */ /* 0x000fc800000000ff */
[----:B------:R-:W-:-:S04]  /*07b0*/  FFMA R5, R4, -255, R3 ;  /* 0xc37f000004057823 */ /* 0x000fc80000000003 */
[----:B------:R-:W-:Y:S01]  /*07c0*/  FFMA R0, R21, R5, R4 ;  /* 0x0000000515007223 */ /* 0x000fe20000000004 */
[----:B0-----:R-:W-:Y:S06]  /*07d0*/  @!P0 BRA `(.L_x_3) ;  /* 0x00000000000c8947 */ /* 0x001fec0003800000 */
[----:B------:R-:W-:Y:S02]  /*07e0*/  MOV R5, R3 ;  /* 0x0000000300057202 */ /* 0x000fe40000000f00 */
[----:B------:R-:W-:-:S07]  /*07f0*/  MOV R16, 0x810 ;  /* 0x0000081000107802 */ /* 0x000fce0000000f00 */
[----:B------:R-:W-:Y:S05]  /*0800*/  CALL.REL.NOINC `($__internal_0_$__cuda_sm3x_div_rn_noftz_f32_slowpath) ;  /* 0x00000010002c7944 */ /* 0x000fea0003c00000 */
.L_x_3:
[----:B------:R-:W-:Y:S05]  /*0810*/  BSYNC.RECONVERGENT B2 ;  /* 0x0000000000027941 */ /* 0x000fea0003800200 */
.L_x_2:
[----:B------:R-:W-:Y:S01]  /*0820*/  MOV R4, 0x3b808081 ;  /* 0x3b80808100047802 */ /* 0x000fe20000000f00 */
        /* <DEDUP_REMOVED lines=12> */
.L_x_5:
[----:B------:R-:W-:Y:S05]  /*08f0*/  BSYNC.RECONVERGENT B2 ;  /* 0x0000000000027941 */ /* 0x000fea0003800200 */
.L_x_4:
[----:B------:R-:W0:Y:S01]  /*0900*/  LDCU.U8 UR4, c[0x0][0x3b8] ;  /* 0x00007700ff0477ac */ /* 0x000e220008000000 */
[----:B------:R-:W1:Y:S01]  /*0910*/  LDC.64 R4, c[0x0][0x3a0] ;  /* 0x0000e800ff047b82 */ /* 0x000e620000000a00 */
[----:B------:R-:W-:Y:S01]  /*0920*/  FADD.SAT R23, RZ, R0 ;  /* 0x00000000ff177221 */ /* 0x000fe20000002000 */
[----:B0-----:R-:W-:-:S04]  /*0930*/  UPRMT UR4, UR4, 0x8880, URZ ;  /* 0x0000888004047896 */ /* 0x001fc800080000ff */
[----:B------:R-:W-:Y:S01]  /*0940*/  UISETP.NE.AND UP0, UPT, UR4, URZ, UPT ;  /* 0x000000ff0400728c */ /* 0x000fe2000bf05270 */
[----:B-1----:R-:W-:-:S08]  /*0950*/  IMAD.WIDE R2, R12, 0x4, R4 ;  /* 0x000000040c027825 */ /* 0x002fd000078e0204 */
[----:B------:R-:W-:Y:S05]  /*0960*/  BRA.U !UP0, `(.L_x_6) ;  /* 0x00000001082c7547 */ /* 0x000fea000b800000 */
[----:B------:R-:W0:Y:S01]  /*0970*/  LDC R21, c[0x0][0x3ac] ;  /* 0x0000eb00ff157b82 */ /* 0x000e220000000800 */
[----:B------:R-:W-:Y:S01]  /*0980*/  IMAD.WIDE R4, R12, 0x2, R4 ;  /* 0x000000020c047825 */ /* 0x000fe200078e0204 */
[----:B------:R-:W-:Y:S02]  /*0990*/  F2FP.F16.F32.PACK_AB R0, R18, R19 ;  /* 0x000000131200723e */ /* 0x000fe400000000ff */
[----:B------:R-:W-:Y:S02]  /*09a0*/  F2FP.F16.F32.PACK_AB R6, RZ, R23 ;  /* 0x00000017ff06723e */ /* 0x000fe400000000ff */
[----:B------:R-:W-:Y:S01]  /*09b0*/  PRMT R16, R0, 0x7632, R16 ;  /* 0x0000763200107816 */ /* 0x000fe20000000010 */
[----:B------:R1:W-:Y:S01]  /*09c0*/  STG.E.U16 desc[UR6][R4.64], R0 ;  /* 0x0000000004007986 */ /* 0x0003e2000c101506 */
[----:B0-----:R-:W-:-:S05]  /*09d0*/  IMAD.WIDE R18, R21, 0x2, R4 ;  /* 0x0000000215127825 */ /* 0x001fca00078e0204 */
[----:B------:R1:W-:Y:S01]  /*09e0*/  STG.E.U16 desc[UR6][R18.64], R16 ;  /* 0x0000001012007986 */ /* 0x0003e2000c101506 */
[----:B------:R-:W-:-:S05]  /*09f0*/  IMAD.WIDE R20, R21, 0x2, R18 ;  /* 0x0000000215147825 */ /* 0x000fca00078e0212 */
[----:B------:R1:W-:Y:S01]  /*0a00*/  STG.E.U16 desc[UR6][R20.64], R6 ;  /* 0x0000000614007986 */ /* 0x0003e2000c101506 */
[----:B------:R-:W-:Y:S05]  /*0a10*/  BRA `(.L_x_7) ;  /* 0x0000000000187947 */ /* 0x000fea0003800000 */
.L_x_6:
[----:B------:R-:W0:Y:S01]  /*0a20*/  LDC R21, c[0x0][0x3ac] ;  /* 0x0000eb00ff157b82 */ /* 0x000e220000000800 */
[----:B------:R2:W-:Y:S01]  /*0a30*/  STG.E desc[UR6][R2.64], R19 ;  /* 0x0000001302007986 */ /* 0x0005e2000c101906 */
[----:B0-----:R-:W-:-:S05]  /*0a40*/  IMAD.WIDE R4, R21, 0x4, R2 ;  /* 0x0000000415047825 */ /* 0x001fca00078e0202 */
[----:B------:R2:W-:Y:S01]  /*0a50*/  STG.E desc[UR6][R4.64], R18 ;  /* 0x0000001204007986 */ /* 0x0005e2000c101906 */
[----:B------:R-:W-:-:S05]  /*0a60*/  IMAD.WIDE R20, R21, 0x4, R4 ;  /* 0x0000000415147825 */ /* 0x000fca00078e0204 */
[----:B------:R2:W-:Y:S02]  /*0a70*/  STG.E desc[UR6][R20.64], R23 ;  /* 0x0000001714007986 */ /* 0x0005e4000c101906 */
.L_x_7:
[----:B-12---:R-:W-:Y:S02]  /*0a80*/  MOV R4, R14 ;  /* 0x0000000e00047202 */ /* 0x006fe40000000f00 */
[----:B------:R-:W-:-:S05]  /*0a90*/  MOV R5, R15 ;  /* 0x0000000f00057202 */ /* 0x000fca0000000f00 */
[----:B------:R-:W2:Y:S01]  /*0aa0*/  LDG.E.U8 R4, desc[UR6][R4.64+0x1] ;  /* 0x0000010604047981 */ /* 0x000ea2000c1e1100 */
[----:B------:R-:W-:Y:S01]  /*0ab0*/  HFMA2 R16, -RZ, RZ, 0.9375, -7.688999176025390625e-06 ;  /* 0x3b808081ff107431 */ /* 0x000fe200000001ff */
[----:B------:R-:W-:Y:S04]  /*0ac0*/  BSSY.RECONVERGENT B2, `(.L_x_8) ;  /* 0x0000011000027945 */ /* 0x000fe80003800200 */
[----:B------:R-:W-:Y:S01]  /*0ad0*/  FFMA R19, R16, -R13, 1 ;  /* 0x3f80000010137423 */ /* 0x000fe2000000080d */
[----:B--2---:R-:W-:-:S05]  /*0ae0*/  I2FP.F32.U32 R0, R4 ;  /* 0x0000000400007245 */ /* 0x004fca0000201000 */
[----:B------:R-:W-:-:S04]  /*0af0*/  FADD R0, R0, -16 ;  /* 0xc180000000007421 */ /* 0x000fc80000000000 */
[----:B------:R-:W-:Y:S01]  /*0b00*/  FMUL R6, R0, 1.1640000343322753906 ;  /* 0x3f94fdf400067820 */ /* 0x000fe20000400000 */
[----:B------:R-:W-:-:S03]  /*0b10*/  FFMA R0, R19, R16, 0.0039215688593685626984 ;  /* 0x3b80808113007423 */ /* 0x000fc60000000010 */
[--C-:B------:R-:W-:Y:S01]  /*0b20*/  FFMA R5, R9, 1.7929999828338623047, R6.reuse ;  /* 0x3fe5810609057823 */ /* 0x100fe20000000006 */
[C-C-:B------:R-:W-:Y:S01]  /*0b30*/  FFMA R18, R17.reuse, -0.2129999995231628418, R6.reuse ;  /* 0xbe5a1cac11127823 */ /* 0x140fe20000000006 */
[----:B------:R-:W-:Y:S02]  /*0b40*/  FFMA R17, R17, 2.1119999885559082031, R6 ;  /* 0x40072b0211117823 */ /* 0x000fe40000000006 */
[----:B------:R-:W0:Y:S01]  /*0b50*/  FCHK P0, R5, 255 ;  /* 0x437f000005007902 */ /* 0x000e220000000000 */
[----:B------:R-:W-:Y:S01]  /*0b60*/  FFMA R16, R0, R5, RZ ;  /* 0x0000000500107223 */ /* 0x000fe200000000ff */
[----:B------:R-:W-:-:S03]  /*0b70*/  FFMA R18, R9, -0.53299999237060546875, R18 ;  /* 0xbf0872b009127823 */ /* 0x000fc60000000012 */
[----:B------:R-:W-:-:S04]  /*0b80*/  FFMA R19, R16, -255, R5 ;  /* 0xc37f000010137823 */ /* 0x000fc80000000005 */
[----:B------:R-:W-:Y:S01]  /*0b90*/  FFMA R0, R0, R19, R16 ;  /* 0x0000001300007223 */ /* 0x000fe20000000010 */
[----:B0-----:R-:W-:Y:S06]  /*0ba0*/  @!P0 BRA `(.L_x_9) ;  /* 0x0000000000088947 */ /* 0x001fec0003800000 */
[----:B------:R-:W-:-:S07]  /*0bb0*/  MOV R16, 0xbd0 ;  /* 0x00000bd000107802 */ /* 0x000fce0000000f00 */
[----:B------:R-:W-:Y:S05]  /*0bc0*/  CALL.REL.NOINC `($__internal_0_$__cuda_sm3x_div_rn_noftz_f32_slowpath) ;  /* 0x0000000c003c7944 */ /* 0x000fea0003c00000 */
.L_x_9:
[----:B------:R-:W-:Y:S05]  /*0bd0*/  BSYNC.RECONVERGENT B2 ;  /* 0x0000000000027941 */ /* 0x000fea0003800200 */
.L_x_8:
        /* <DEDUP_REMOVED lines=13> */
[----:B------:R-:W-:-:S07]  /*0cb0*/  MOV R4, R0 ;  /* 0x0000000000047202 */ /* 0x000fce0000000f00 */
.L_x_11:
[----:B------:R-:W-:Y:S05]  /*0cc0*/  BSYNC.RECONVERGENT B2 ;  /* 0x0000000000027941 */ /* 0x000fea0003800200 */
.L_x_10:
        /* <DEDUP_REMOVED lines=13> */
.L_x_13:
[----:B------:R-:W-:Y:S05]  /*0da0*/  BSYNC.RECONVERGENT B2 ;  /* 0x0000000000027941 */ /* 0x000fea0003800200 */
.L_x_12:
[----:B------:R-:W0:Y:S01]  /*0db0*/  LDC R17, c[0x0][0x3ac] ;  /* 0x0000eb00ff117b82 */ /* 0x000e220000000800 */
[----:B------:R-:W-:Y:S01]  /*0dc0*/  FADD.SAT R21, RZ, R0 ;  /* 0x00000000ff157221 */ /* 0x000fe20000002000 */
[----:B0-----:R-:W-:Y:S01]  /*0dd0*/  SHF.L.U32 R19, R17, 0x1, RZ ;  /* 0x0000000111137819 */ /* 0x001fe200000006ff */
[----:B------:R-:W-:Y:S06]  /*0de0*/  BRA.U !UP0, `(.L_x_14) ;  /* 0x0000000108307547 */ /* 0x000fec000b800000 */
[----:B------:R-:W-:Y:S01]  /*0df0*/  IMAD.WIDE R4, R12, 0x2, RZ ;  /* 0x000000020c047825 */ /* 0x000fe200078e02ff */
[----:B------:R-:W-:Y:S02]  /*0e00*/  F2FP.F16.F32.PACK_AB R9, R18, R9 ;  /* 0x000000091209723e */ /* 0x000fe400000000ff */
[----:B------:R-:W-:Y:S02]  /*0e10*/  F2FP.F16.F32.PACK_AB R0, RZ, R21 ;  /* 0x00000015ff00723e */ /* 0x000fe400000000ff */
[----:B------:R-:W-:Y:S02]  /*0e20*/  IADD3 R2, P0, PT, R2, -R4, RZ ;  /* 0x8000000402027210 */ /* 0x000fe40007f1e0ff */
[----:B------:R-:W-:Y:S02]  /*0e30*/  PRMT R6, R9, 0x7632, R6 ;  /* 0x0000763209067816 */ /* 0x000fe40000000006 */
[----:B------:R-:W-:-:S03]  /*0e40*/  IADD3.X R3, PT, PT, R3, ~R5, RZ, P0, !PT ;  /* 0x8000000503037210 */ /* 0x000fc600007fe4ff */
[--C-:B------:R-:W-:Y:S02]  /*0e50*/  IMAD.WIDE R4, R17, 0x2, R2.reuse ;  /* 0x0000000211047825 */ /* 0x100fe400078e0202 */
[----:B------:R0:W-:Y:S02]  /*0e60*/  STG.E.U16 desc[UR6][R2.64+0x2], R9 ;  /* 0x0000020902007986 */ /* 0x0001e4000c101506 */
[----:B------:R-:W-:Y:S02]  /*0e70*/  IMAD.WIDE R16, R19, 0x2, R2 ;  /* 0x0000000213107825 */ /* 0x000fe400078e0202 */
[----:B------:R0:W-:Y:S04]  /*0e80*/  STG.E.U16 desc[UR6][R4.64+0x2], R6 ;  /* 0x0000020604007986 */ /* 0x0001e8000c101506 */
[----:B------:R0:W-:Y:S01]  /*0e90*/  STG.E.U16 desc[UR6][R16.64+0x2], R0 ;  /* 0x0000020010007986 */ /* 0x0001e2000c101506 */
[----:B------:R-:W-:Y:S05]  /*0ea0*/  BRA `(.L_x_15) ;  /* 0x0000000000147947 */ /* 0x000fea0003800000 */
.L_x_14:
[--C-:B------:R-:W-:Y:S01]  /*0eb0*/  IMAD.WIDE R16, R17, 0x4, R2.reuse ;  /* 0x0000000411107825 */ /* 0x100fe200078e0202 */
[----:B------:R1:W-:Y:S03]  /*0ec0*/  STG.E desc[UR6][R2.64+0x4], R9 ;  /* 0x0000040902007986 */ /* 0x0003e6000c101906 */
[----:B------:R-:W-:Y:S01]  /*0ed0*/  IMAD.WIDE R4, R19, 0x4, R2 ;  /* 0x0000000413047825 */ /* 0x000fe200078e0202 */
[----:B------:R1:W-:Y:S04]  /*0ee0*/  STG.E desc[UR6][R16.64+0x4], R18 ;  /* 0x0000041210007986 */ /* 0x0003e8000c101906 */
[----:B------:R1:W-:Y:S02]  /*0ef0*/  STG.E desc[UR6][R4.64+0x4], R21 ;  /* 0x0000041504007986 */ /* 0x0003e4000c101906 */
.L_x_15:
[----:B01----:R-:W0:Y:S01]  /*0f00*/  LDC R3, c[0x0][0x398] ;  /* 0x0000e600ff037b82 */ /* 0x003e220000000800 */
[----:B------:R-:W-:Y:S01]  /*0f10*/  MOV R6, 0x3b808081 ;  /* 0x3b80808100067802 */ /* 0x000fe20000000f00 */
[----:B------:R-:W1:Y:S01]  /*0f20*/  LDCU.U8 UR4, c[0x0][0x3b8] ;  /* 0x00007700ff0477ac */ /* 0x000e620008000000 */
[----:B------:R-:W2:Y:S01]  /*0f30*/  LDCU UR5, c[0x0][0x3a8] ;  /* 0x00007500ff0577ac */ /* 0x000ea20008000800 */
[----:B0-----:R-:W-:-:S04]  /*0f40*/  IADD3 R2, P0, PT, R14, R3, RZ ;  /* 0x000000030e027210 */ /* 0x001fc80007f1e0ff */
[----:B------:R-:W-:-:S05]  /*0f50*/  LEA.HI.X.SX32 R3, R3, R15, 0x1, P0 ;  /* 0x0000000f03037211 */ /* 0x000fca00000f0eff */
[----:B------:R-:W3:Y:S01]  /*0f60*/  LDG.E.U8 R0, desc[UR6][R2.64] ;  /* 0x0000000602007981 */ /* 0x000ee2000c1e1100 */
[----:B------:R-:W-:Y:S01]  /*0f70*/  FFMA R5, R6, -R13, 1 ;  /* 0x3f80000006057423 */ /* 0x000fe2000000080d */
[----:B-1----:R-:W-:Y:S01]  /*0f80*/  UPRMT UR4, UR4, 0x8880, URZ ;  /* 0x0000888004047896 */ /* 0x002fe200080000ff */
[----:B--2---:R-:W-:Y:S01]  /*0f90*/  IADD3 R12, PT, PT, R12, UR5, RZ ;  /* 0x000000050c0c7c10 */ /* 0x004fe2000fffe0ff */
[----:B------:R-:W-:Y:S02]  /*0fa0*/  BSSY.RECONVERGENT B2, `(.L_x_16) ;  /* 0x0000011000027945 */ /* 0x000fe40003800200 */
[----:B------:R-:W-:Y:S01]  /*0fb0*/  UISETP.NE.AND UP0, UPT, UR4, URZ, UPT ;  /* 0x000000ff0400728c */ /* 0x000fe2000bf05270 */
[----:B---3--:R-:W-:-:S05]  /*0fc0*/  I2FP.F32.U32 R0, R0 ;  /* 0x0000000000007245 */ /* 0x008fca0000201000 */
        /* <DEDUP_REMOVED lines=14> */
.L_x_17:
[----:B------:R-:W-:Y:S05]  /*10b0*/  BSYNC.RECONVERGENT B2 ;  /* 0x0000000000027941 */ /* 0x000fea0003800200 */
.L_x_16:
        /* <DEDUP_REMOVED lines=14> */
.L_x_19:
[----:B------:R-:W-:Y:S05]  /*11a0*/  BSYNC.RECONVERGENT B2 ;  /* 0x0000000000027941 */ /* 0x000fea0003800200 */
.L_x_18:
        /* <DEDUP_REMOVED lines=13> */
.L_x_21:
[----:B------:R-:W-:Y:S05]  /*1280*/  BSYNC.RECONVERGENT B2 ;  /* 0x0000000000027941 */ /* 0x000fea0003800200 */
.L_x_20:
[----:B------:R-:W0:Y:S01]  /*1290*/  LDC.64 R4, c[0x0][0x3a0] ;  /* 0x0000e800ff047b82 */ /* 0x000e220000000a00 */
[----:B------:R-:W-:Y:S01]  /*12a0*/  FADD.SAT R11, RZ, R0 ;  /* 0x00000000ff0b7221 */ /* 0x000fe20000002000 */
[----:B0-----:R-:W-:Y:S01]  /*12b0*/  IMAD.WIDE R14, R12, 0x4, R4 ;  /* 0x000000040c0e7825 */ /* 0x001fe200078e0204 */
[----:B------:R-:W-:Y:S06]  /*12c0*/  BRA.U !UP0, `(.L_x_22) ;  /* 0x00000001082c7547 */ /* 0x000fec000b800000 */
        /* <DEDUP_REMOVED lines=11> */
.L_x_22:
[----:B------:R-:W0:Y:S01]  /*1380*/  LDC R17, c[0x0][0x3ac] ;  /* 0x0000eb00ff117b82 */ /* 0x000e220000000800 */
[----:B------:R2:W-:Y:S01]  /*1390*/  STG.E desc[UR6][R14.64], R9 ;  /* 0x000000090e007986 */ /* 0x0005e2000c101906 */
[----:B0-----:R-:W-:-:S05]  /*13a0*/  IMAD.WIDE R4, R17, 0x4, R14 ;  /* 0x0000000411047825 */ /* 0x001fca00078e020e */
[----:B------:R2:W-:Y:S01]  /*13b0*/  STG.E desc[UR6][R4.64], R8 ;  /* 0x0000000804007986 */ /* 0x0005e2000c101906 */
[----:B------:R-:W-:-:S05]  /*13c0*/  IMAD.WIDE R16, R17, 0x4, R4 ;  /* 0x0000000411107825 */ /* 0x000fca00078e0204 */
[----:B------:R2:W-:Y:S02]  /*13d0*/  STG.E desc[UR6][R16.64], R11 ;  /* 0x0000000b10007986 */ /* 0x0005e4000c101906 */
.L_x_23:
[----:B------:R-:W3:Y:S01]  /*13e0*/  LDG.E.U8 R2, desc[UR6][R2.64+0x1] ;  /* 0x0000010602027981 */ /* 0x000ee2000c1e1100 */
[----:B------:R-:W0:Y:S01]  /*13f0*/  LDCU.U8 UR4, c[0x0][0x3b8] ;  /* 0x00007700ff0477ac */ /* 0x000e220008000000 */
[----:B-12---:R-:W-:Y:S01]  /*1400*/  MOV R4, 0x3b808081 ;  /* 0x3b80808100047802 */ /* 0x006fe20000000f00 */
[----:B------:R-:W-:Y:S04]  /*1410*/  BSSY.RECONVERGENT B2, `(.L_x_24) ;  /* 0x0000015000027945 */ /* 0x000fe80003800200 */
[----:B------:R-:W-:Y:S01]  /*1420*/  FFMA R11, R4, -R13, 1 ;  /* 0x3f800000040b7423 */ /* 0x000fe2000000080d */
[----:B0-----:R-:W-:-:S04]  /*1430*/  UPRMT UR4, UR4, 0x8880, URZ ;  /* 0x0000888004047896 */ /* 0x001fc800080000ff */
[----:B------:R-:W-:Y:S01]  /*1440*/  UISETP.NE.AND UP0, UPT, UR4, URZ, UPT ;  /* 0x000000ff0400728c */ /* 0x000fe2000bf05270 */
[----:B---3--:R-:W-:-:S05]  /*1450*/  I2FP.F32.U32 R0, R2 ;  /* 0x0000000200007245 */ /* 0x008fca0000201000 */
[----:B------:R-:W-:-:S04]  /*1460*/  FADD R0, R0, -16 ;  /* 0xc180000000007421 */ /* 0x000fc80000000000 */
[----:B------:R-:W-:Y:S01]  /*1470*/  FMUL R5, R0, 1.1640000343322753906 ;  /* 0x3f94fdf400057820 */ /* 0x000fe20000400000 */
[----:B------:R-:W-:-:S03]  /*1480*/  FFMA R0, R11, R4, 0.0039215688593685626984 ;  /* 0x3b8080810b007423 */ /* 0x000fc60000000004 */
[C-C-:B------:R-:W-:Y:S01]  /*1490*/  FFMA R9, R7.reuse, 1.7929999828338623047, R5.reuse ;  /* 0x3fe5810607097823 */ /* 0x140fe20000000005 */
        /* <DEDUP_REMOVED lines=8> */
[----:B------:R-:W-:Y:S02]  /*1520*/  MOV R5, R9 ;  /* 0x0000000900057202 */ /* 0x000fe40000000f00 */
[----:B------:R-:W-:-:S07]  /*1530*/  MOV R16, 0x1550 ;  /* 0x0000155000107802 */ /* 0x000fce0000000f00 */
[----:B------:R-:W-:Y:S05]  /*1540*/  CALL.REL.NOINC `($__internal_0_$__cuda_sm3x_div_rn_noftz_f32_slowpath) ;  /* 0x0000000000dc7944 */ /* 0x000fea0003c00000 */
[----:B------:R-:W-:-:S07]  /*1550*/  MOV R3, R0 ;  /* 0x0000000000037202 */ /* 0x000fce0000000f00 */
.L_x_25:
[----:B------:R-:W-:Y:S05]  /*1560*/  BSYNC.RECONVERGENT B2 ;  /* 0x0000000000027941 */ /* 0x000fea0003800200 */
.L_x_24:
        /* <DEDUP_REMOVED lines=13> */
.L_x_27:
[----:B------:R-:W-:Y:S05]  /*1640*/  BSYNC.RECONVERGENT B2 ;  /* 0x0000000000027941 */ /* 0x000fea0003800200 */
.L_x_26:
[----:B------:R-:W-:Y:S01]  /*1650*/  MOV R2, 0x3b808081 ;  /* 0x3b80808100027802 */ /* 0x000fe20000000f00 */
[----:B------:R-:W0:Y:S01]  /*1660*/  FCHK P0, R10, 255 ;  /* 0x437f00000a007902 */ /* 0x000e220000000000 */
[----:B------:R-:W-:Y:S03]  /*1670*/  BSSY.RECONVERGENT B2, `(.L_x_28) ;  /* 0x000000b000027945 */ /* 0x000fe60003800200 */
[----:B------:R-:W-:-:S04]  /*1680*/  FFMA R5, R2, -R13, 1 ;  /* 0x3f80000002057423 */ /* 0x000fc8000000080d */
[----:B------:R-:W-:Y:S01]  /*1690*/  FFMA R5, R5, R2, 0.0039215688593685626984 ;  /* 0x3b80808105057423 */ /* 0x000fe20000000002 */
[----:B------:R-:W-:-:S03]  /*16a0*/  FADD.SAT R2, RZ, R0 ;  /* 0x00000000ff027221 */ /* 0x000fc60000002000 */
[----:B------:R-:W-:-:S04]  /*16b0*/  FFMA R7, R5, R10, RZ ;  /* 0x0000000a05077223 */ /* 0x000fc800000000ff */
[----:B------:R-:W-:-:S04]  /*16c0*/  FFMA R4, R7, -255, R10 ;  /* 0xc37f000007047823 */ /* 0x000fc8000000000a */
[----:B------:R-:W-:Y:S01]  /*16d0*/  FFMA R0, R5, R4, R7 ;  /* 0x0000000405007223 */ /* 0x000fe20000000007 */
[----:B0-----:R-:W-:Y:S06]  /*16e0*/  @!P0 BRA `(.L_x_29) ;  /* 0x00000000000c8947 */ /* 0x001fec0003800000 */
[----:B------:R-:W-:Y:S02]  /*16f0*/  MOV R5, R10 ;  /* 0x0000000a00057202 */ /* 0x000fe40000000f00 */
[----:B------:R-:W-:-:S07]  /*1700*/  MOV R16, 0x1720 ;  /* 0x0000172000107802 */ /* 0x000fce0000000f00 */
[----:B------:R-:W-:Y:S05]  /*1710*/  CALL.REL.NOINC `($__internal_0_$__cuda_sm3x_div_rn_noftz_f32_slowpath) ;  /* 0x0000000000687944 */ /* 0x000fea0003c00000 */
.L_x_29:
[----:B------:R-:W-:Y:S05]  /*1720*/  BSYNC.RECONVERGENT B2 ;  /* 0x0000000000027941 */ /* 0x000fea0003800200 */
.L_x_28:
[----:B------:R-:W-:Y:S01]  /*1730*/  FADD.SAT R9, RZ, R0 ;  /* 0x00000000ff097221 */ /* 0x000fe20000002000 */
[----:B------:R-:W-:Y:S06]  /*1740*/  BRA.U !UP0, `(.L_x_30) ;  /* 0x00000001083c7547 */ /* 0x000fec000b800000 */
[----:B------:R-:W0:Y:S01]  /*1750*/  LDC R7, c[0x0][0x3ac] ;  /* 0x0000eb00ff077b82 */ /* 0x000e220000000800 */
[----:B------:R-:W-:Y:S01]  /*1760*/  IMAD.WIDE R12, R12, 0x2, RZ ;  /* 0x000000020c0c7825 */ /* 0x000fe200078e02ff */
[----:B------:R-:W-:Y:S02]  /*1770*/  F2FP.F16.F32.PACK_AB R2, R2, R3 ;  /* 0x000000030202723e */ /* 0x000fe400000000ff */
[----:B------:R-:W-:Y:S02]  /*1780*/  F2FP.F16.F32.PACK_AB R0, RZ, R9 ;  /* 0x00000009ff00723e */ /* 0x000fe400000000ff */
[----:B------:R-:W-:Y:S02]  /*1790*/  IADD3 R4, P0, PT, R14, -R12, RZ ;  /* 0x8000000c0e047210 */ /* 0x000fe40007f1e0ff */
[----:B------:R-:W-:Y:S02]  /*17a0*/  PRMT R8, R2, 0x7610, R8 ;  /* 0x0000761002087816 */ /* 0x000fe40000000008 */
[----:B------:R-:W-:-:S02]  /*17b0*/  IADD3.X R5, PT, PT, R15, ~R13, RZ, P0, !PT ;  /* 0x8000000d0f057210 */ /* 0x000fc400007fe4ff */
[----:B------:R-:W-:-:S03]  /*17c0*/  PRMT R10, R2, 0x7632, R10 ;  /* 0x00007632020a7816 */ /* 0x000fc6000000000a */
[----:B------:R-:W-:Y:S01]  /*17d0*/  STG.E.U16 desc[UR6][R4.64+0x2], R8 ;  /* 0x0000020804007986 */ /* 0x000fe2000c101506 */
[C---:B0-----:R-:W-:Y:S01]  /*17e0*/  SHF.L.U32 R9, R7.reuse, 0x1, RZ ;  /* 0x0000000107097819 */ /* 0x041fe200000006ff */
[----:B------:R-:W-:-:S04]  /*17f0*/  IMAD.WIDE R2, R7, 0x2, R4 ;  /* 0x0000000207027825 */ /* 0x000fc800078e0204 */
[----:B------:R-:W-:Y:S01]  /*1800*/  IMAD.WIDE R6, R9, 0x2, R4 ;  /* 0x0000000209067825 */ /* 0x000fe200078e0204 */
[----:B------:R-:W-:Y:S04]  /*1810*/  STG.E.U16 desc[UR6][R2.64+0x2], R10 ;  /* 0x0000020a02007986 */ /* 0x000fe8000c101506 */
[----:B------:R-:W-:Y:S01]  /*1820*/  STG.E.U16 desc[UR6][R6.64+0x2], R0 ;  /* 0x0000020006007986 */ /* 0x000fe2000c101506 */
[----:B------:R-:W-:Y:S05]  /*1830*/  EXIT ;  /* 0x000000000000794d */ /* 0x000fea0003800000 */
.L_x_30:
[----:B------:R-:W0:Y:S01]  /*1840*/  LDC R7, c[0x0][0x3ac] ;  /* 0x0000eb00ff077b82 */ /* 0x000e220000000800 */
[----:B------:R-:W-:Y:S01]  /*1850*/  STG.E desc[UR6][R14.64+0x4], R3 ;  /* 0x000004030e007986 */ /* 0x000fe2000c101906 */
[C---:B0-----:R-:W-:Y:S01]  /*1860*/  SHF.L.U32 R5, R7.reuse, 0x1, RZ ;  /* 0x0000000107057819 */ /* 0x041fe200000006ff */
[----:B------:R-:W-:-:S04]  /*1870*/  IMAD.WIDE R6, R7, 0x4, R14 ;  /* 0x0000000407067825 */ /* 0x000fc800078e020e */
[----:B------:R-:W-:Y:S01]  /*1880*/  IMAD.WIDE R4, R5, 0x4, R14 ;  /* 0x0000000405047825 */ /* 0x000fe200078e020e */
[----:B------:R-:W-:Y:S04]  /*1890*/  STG.E desc[UR6][R6.64+0x4], R2 ;  /* 0x0000040206007986 */ /* 0x000fe8000c101906 */
[----:B------:R-:W-:Y:S01]  /*18a0*/  STG.E desc[UR6][R4.64+0x4], R9 ;  /* 0x0000040904007986 */ /* 0x000fe2000c101906 */
[----:B------:R-:W-:Y:S05]  /*18b0*/  EXIT ;  /* 0x000000000000794d */ /* 0x000fea0003800000 */
        .weak           $__internal_0_$__cuda_sm3x_div_rn_noftz_f32_slowpath
        .type           $__internal_0_$__cuda_sm3x_div_rn_noftz_f32_slowpath,@function
        .size           $__internal_0_$__cuda_sm3x_div_rn_noftz_f32_slowpath,(.L_x_86 - $__internal_0_$__cuda_sm3x_div_rn_noftz_f32_slowpath)
$__internal_0_$__cuda_sm3x_div_rn_noftz_f32_slowpath:
[----:B------:R-:W-:Y:S01]  /*18c0*/  SHF.R.U32.HI R6, RZ, 0x17, R13 ;  /* 0x00000017ff067819 */ /* 0x000fe2000001160d */
[----:B------:R-:W-:Y:S01]  /*18d0*/  BSSY.RECONVERGENT B0, `(.L_x_31) ;  /* 0x0000067000007945 */ /* 0x000fe20003800200 */
[----:B------:R-:W-:Y:S01]  /*18e0*/  SHF.R.U32.HI R20, RZ, 0x17, R5 ;  /* 0x00000017ff147819 */ /* 0x000fe20000011605 */
[----:B------:R-:W-:Y:S01]  /*18f0*/  HFMA2 R22, -RZ, RZ, 3.748046875, 0 ;  /* 0x437f0000ff167431 */ /* 0x000fe200000001ff */
[----:B------:R-:W-:Y:S02]  /*1900*/  LOP3.LUT R6, R6, 0xff, RZ, 0xc0, !PT ;  /* 0x000000ff06067812 */ /* 0x000fe400078ec0ff */
[----:B------:R-:W-:Y:S02]  /*1910*/  LOP3.LUT R20, R20, 0xff, RZ, 0xc0, !PT ;  /* 0x000000ff14147812 */ /* 0x000fe400078ec0ff */
[----:B------:R-:W-:Y:S02]  /*1920*/  IADD3 R4, PT, PT, R6, -0x1, RZ ;  /* 0xffffffff06047810 */ /* 0x000fe40007ffe0ff */
[----:B------:R-:W-:-:S02]  /*1930*/  IADD3 R0, PT, PT, R20, -0x1, RZ ;  /* 0xffffffff14007810 */ /* 0x000fc40007ffe0ff */
[----:B------:R-:W-:Y:S02]  /*1940*/  ISETP.GT.U32.AND P0, PT, R4, 0xfd, PT ;  /* 0x000000fd0400780c */ /* 0x000fe40003f04070 */
[----:B------:R-:W-:Y:S02]  /*1950*/  MOV R21, R5 ;  /* 0x0000000500157202 */ /* 0x000fe40000000f00 */
[----:B------:R-:W-:-:S13]  /*1960*/  ISETP.GT.U32.OR P0, PT, R0, 0xfd, P0 ;  /* 0x000000fd0000780c */ /* 0x000fda0000704470 */
[----:B------:R-:W-:Y:S01]  /*1970*/  @!P0 MOV R4, RZ ;  /* 0x000000ff00048202 */ /* 0x000fe20000000f00 */
[----:B------:R-:W-:Y:S06]  /*1980*/  @!P0 BRA `(.L_x_32) ;  /* 0x0000000000688947 */ /* 0x000fec0003800000 */
[----:B------:R-:W-:Y:S02]  /*1990*/  MOV R0, 0x437f0000 ;  /* 0x437f000000007802 */ /* 0x000fe40000000f00 */
[----:B------:R-:W-:Y:S02]  /*19a0*/  FSETP.GTU.FTZ.AND P0, PT, |R5|, +INF , PT ;  /* 0x7f8000000500780b */ /* 0x000fe40003f1c200 */
[----:B------:R-:W-:-:S04]  /*19b0*/  FSETP.GTU.FTZ.AND P1, PT, |R0|, +INF , PT ;  /* 0x7f8000000000780b */ /* 0x000fc80003f3c200 */
[----:B------:R-:W-:-:S13]  /*19c0*/  PLOP3.LUT P0, PT, P0, P1, PT, 0xf8, 0x8f ;  /* 0x00000000008f781c */ /* 0x000fda0000703f70 */
[----:B------:R-:W-:Y:S05]  /*19d0*/  @P0 BRA `(.L_x_33) ;  /* 0x0000000400540947 */ /* 0x000fea0003800000 */
[----:B------:R-:W-:-:S13]  /*19e0*/  LOP3.LUT P0, RZ, R22, 0x7fffffff, R21, 0xc8, !PT ;  /* 0x7fffffff16ff7812 */ /* 0x000fda000780c815 */
[----:B------:R-:W-:Y:S05]  /*19f0*/  @!P0 BRA `(.L_x_34) ;  /* 0x0000000400448947 */ /* 0x000fea0003800000 */
[C---:B------:R-:W-:Y:S02]  /*1a00*/  FSETP.NEU.FTZ.AND P2, PT, |R5|.reuse, +INF , PT ;  /* 0x7f8000000500780b */ /* 0x040fe40003f5d200 */
[----:B------:R-:W-:Y:S02]  /*1a10*/  FSETP.NEU.FTZ.AND P1, PT, |R0|, +INF , PT ;  /* 0x7f8000000000780b */ /* 0x000fe40003f3d200 */
[----:B------:R-:W-:-:S11]  /*1a20*/  FSETP.NEU.FTZ.AND P0, PT, |R5|, +INF , PT ;  /* 0x7f8000000500780b */ /* 0x000fd60003f1d200 */
[----:B------:R-:W-:Y:S05]  /*1a30*/  @!P1 BRA !P2, `(.L_x_34) ;  /* 0x0000000400349947 */ /* 0x000fea0005000000 */
[----:B------:R-:W-:-:S04]  /*1a40*/  LOP3.LUT P2, RZ, R21, 0x7fffffff, RZ, 0xc0, !PT ;  /* 0x7fffffff15ff7812 */ /* 0x000fc8000784c0ff */
[----:B------:R-:W-:-:S13]  /*1a50*/  PLOP3.LUT P1, PT, P1, P2, PT, 0x2f, 0xf2 ;  /* 0x0000000000f2781c */ /* 0x000fda0000f24577 */
[----:B------:R-:W-:Y:S05]  /*1a60*/  @P1 BRA `(.L_x_35) ;  /* 0x0000000400201947 */ /* 0x000fea0003800000 */
[----:B------:R-:W-:-:S04]  /*1a70*/  LOP3.LUT P1, RZ, R22, 0x7fffffff, RZ, 0xc0, !PT ;  /* 0x7fffffff16ff7812 */ /* 0x000fc8000782c0ff */
[----:B------:R-:W-:-:S13]  /*1a80*/  PLOP3.LUT P0, PT, P0, P1, PT, 0x2f, 0xf2 ;  /* 0x0000000000f2781c */ /* 0x000fda0000702577 */
[----:B------:R-:W-:Y:S05]  /*1a90*/  @P0 BRA `(.L_x_36) ;  /* 0x0000000400080947 */ /* 0x000fea0003800000 */
[----:B------:R-:W-:-:S04]  /*1aa0*/  IADD3 R4, PT, PT, R20, -0x1, RZ ;  /* 0xffffffff14047810 */ /* 0x000fc80007ffe0ff */
[----:B------:R-:W-:Y:S02]  /*1ab0*/  ISETP.GE.AND P0, PT, R4, RZ, PT ;  /* 0x000000ff0400720c */ /* 0x000fe40003f06270 */
[----:B------:R-:W-:-:S04]  /*1ac0*/  IADD3 R4, PT, PT, R6, -0x1, RZ ;  /* 0xffffffff06047810 */ /* 0x000fc80007ffe0ff */
[----:B------:R-:W-:-:S07]  /*1ad0*/  ISETP.GE.AND P1, PT, R4, RZ, PT ;  /* 0x000000ff0400720c */ /* 0x000fce0003f26270 */
[----:B------:R-:W-:Y:S01]  /*1ae0*/  @P0 MOV R4, RZ ;  /* 0x000000ff00040202 */ /* 0x000fe20000000f00 */
[----:B------:R-:W-:Y:S01]  /*1af0*/  @!P0 FFMA R21, R5, 1.84467440737095516160e+19, RZ ;  /* 0x5f80000005158823 */ /* 0x000fe200000000ff */
[----:B------:R-:W-:-:S04]  /*1b00*/  @!P0 MOV R4, 0xffffffc0 ;  /* 0xffffffc000048802 */ /* 0x000fc80000000f00 */
[----:B------:R-:W-:Y:S01]  /*1b10*/  @!P1 FFMA R22, R0, 1.84467440737095516160e+19, RZ ;  /* 0x5f80000000169823 */ /* 0x000fe200000000ff */
[----:B------:R-:W-:-:S07]  /*1b20*/  @!P1 IADD3 R4, PT, PT, R4, 0x40, RZ ;  /* 0x0000004004049810 */ /* 0x000fce0007ffe0ff */
.L_x_32:
[----:B------:R-:W-:Y:S01]  /*1b30*/  LEA R5, R6, 0xc0800000, 0x17 ;  /* 0xc080000006057811 */ /* 0x000fe200078eb8ff */
[----:B------:R-:W-:Y:S01]  /*1b40*/  BSSY.RECONVERGENT B1, `(.L_x_37) ;  /* 0x0000036000017945 */ /* 0x000fe20003800200 */
[----:B------:R-:W-:Y:S02]  /*1b50*/  IADD3 R20, PT, PT, R20, -0x7f, RZ ;  /* 0xffffff8114147810 */ /* 0x000fe40007ffe0ff */
[----:B------:R-:W-:-:S03]  /*1b60*/  IADD3 R24, PT, PT, -R5, R22, RZ ;  /* 0x0000001605187210 */ /* 0x000fc60007ffe1ff */
[----:B------:R-:W-:Y:S01]  /*1b70*/  IMAD R0, R20, -0x800000, R21 ;  /* 0xff80000014007824 */ /* 0x000fe200078e0215 */
[----:B------:R-:W0:Y:S01]  /*1b80*/  MUFU.RCP R22, R24 ;  /* 0x0000001800167308 */ /* 0x000e220000001000 */
[----:B------:R-:W-:-:S04]  /*1b90*/  FADD.FTZ R5, -R24, -RZ ;  /* 0x800000ff18057221 */ /* 0x000fc80000010100 */
[----:B0-----:R-:W-:-:S04]  /*1ba0*/  FFMA R23, R22, R5, 1 ;  /* 0x3f80000016177423 */ /* 0x001fc80000000005 */
[----:B------:R-:W-:-:S04]  /*1bb0*/  FFMA R23, R22, R23, R22 ;  /* 0x0000001716177223 */ /* 0x000fc80000000016 */
[----:B------:R-:W-:-:S04]  /*1bc0*/  FFMA R22, R0, R23, RZ ;  /* 0x0000001700167223 */ /* 0x000fc800000000ff */
[----:B------:R-:W-:-:S04]  /*1bd0*/  FFMA R21, R5, R22, R0 ;  /* 0x0000001605157223 */ /* 0x000fc80000000000 */
[----:B------:R-:W-:Y:S01]  /*1be0*/  FFMA R22, R23, R21, R22 ;  /* 0x0000001517167223 */ /* 0x000fe20000000016 */
[----:B------:R-:W-:-:S03]  /*1bf0*/  IADD3 R21, PT, PT, R20, 0x7f, -R6 ;  /* 0x0000007f14157810 */ /* 0x000fc60007ffe806 */
[----:B------:R-:W-:Y:S01]  /*1c00*/  FFMA R5, R5, R22, R0 ;  /* 0x0000001605057223 */ /* 0x000fe20000000000 */
[----:B------:R-:W-:-:S03]  /*1c10*/  IADD3 R21, PT, PT, R21, R4, RZ ;  /* 0x0000000415157210 */ /* 0x000fc60007ffe0ff */
[----:B------:R-:W-:-:S05]  /*1c20*/  FFMA R0, R23, R5, R22 ;  /* 0x0000000517007223 */ /* 0x000fca0000000016 */
[----:B------:R-:W-:-:S04]  /*1c30*/  SHF.R.U32.HI R6, RZ, 0x17, R0 ;  /* 0x00000017ff067819 */ /* 0x000fc80000011600 */
[----:B------:R-:W-:-:S04]  /*1c40*/  LOP3.LUT R4, R6, 0xff, RZ, 0xc0, !PT ;  /* 0x000000ff06047812 */ /* 0x000fc800078ec0ff */
[----:B------:R-:W-:-:S04]  /*1c50*/  IADD3 R4, PT, PT, R4, R21, RZ ;  /* 0x0000001504047210 */ /* 0x000fc80007ffe0ff */
[----:B------:R-:W-:-:S04]  /*1c60*/  IADD3 R6, PT, PT, R4, -0x1, RZ ;  /* 0xffffffff04067810 */ /* 0x000fc80007ffe0ff */
[----:B------:R-:W-:-:S13]  /*1c70*/  ISETP.GE.U32.AND P0, PT, R6, 0xfe, PT ;  /* 0x000000fe0600780c */ /* 0x000fda0003f06070 */
[----:B------:R-:W-:Y:S05]  /*1c80*/  @!P0 BRA `(.L_x_38) ;  /* 0x0000000000808947 */ /* 0x000fea0003800000 */
[----:B------:R-:W-:-:S13]  /*1c90*/  ISETP.GT.AND P0, PT, R4, 0xfe, PT ;  /* 0x000000fe0400780c */ /* 0x000fda0003f04270 */
[----:B------:R-:W-:Y:S05]  /*1ca0*/  @P0 BRA `(.L_x_39) ;  /* 0x00000000006c0947 */ /* 0x000fea0003800000 */
[----:B------:R-:W-:-:S13]  /*1cb0*/  ISETP.GE.AND P0, PT, R4, 0x1, PT ;  /* 0x000000010400780c */ /* 0x000fda0003f06270 */
[----:B------:R-:W-:Y:S05]  /*1cc0*/  @P0 BRA `(.L_x_40) ;  /* 0x0000000000740947 */ /* 0x000fea0003800000 */
[----:B------:R-:W-:Y:S02]  /*1cd0*/  ISETP.GE.AND P0, PT, R4, -0x18, PT ;  /* 0xffffffe80400780c */ /* 0x000fe40003f06270 */
[----:B------:R-:W-:-:S11]  /*1ce0*/  LOP3.LUT R0, R0, 0x80000000, RZ, 0xc0, !PT ;  /* 0x8000000000007812 */ /* 0x000fd600078ec0ff */
[----:B------:R-:W-:Y:S05]  /*1cf0*/  @!P0 BRA `(.L_x_40) ;  /* 0x0000000000688947 */ /* 0x000fea0003800000 */
[CCC-:B------:R-:W-:Y:S01]  /*1d00*/  FFMA.RZ R6, R23.reuse, R5.reuse, R22.reuse ;  /* 0x0000000517067223 */ /* 0x1c0fe2000000c016 */
[CCC-:B------:R-:W-:Y:S01]  /*1d10*/  FFMA.RP R20, R23.reuse, R5.reuse, R22.reuse ;  /* 0x0000000517147223 */ /* 0x1c0fe20000008016 */
[----:B------:R-:W-:Y:S01]  /*1d20*/  FFMA.RM R23, R23, R5, R22 ;  /* 0x0000000517177223 */ /* 0x000fe20000004016 */
[----:B------:R-:W-:Y:S02]  /*1d30*/  IADD3 R5, PT, PT, R4, 0x20, RZ ;  /* 0x0000002004057810 */ /* 0x000fe40007ffe0ff */
[----:B------:R-:W-:Y:S02]  /*1d40*/  LOP3.LUT R6, R6, 0x7fffff, RZ, 0xc0, !PT ;  /* 0x007fffff06067812 */ /* 0x000fe400078ec0ff */
[----:B------:R-:W-:Y:S02]  /*1d50*/  ISETP.NE.AND P2, PT, R4, RZ, PT ;  /* 0x000000ff0400720c */ /* 0x000fe40003f45270 */
[----:B------:R-:W-:Y:S02]  /*1d60*/  LOP3.LUT R6, R6, 0x800000, RZ, 0xfc, !PT ;  /* 0x0080000006067812 */ /* 0x000fe400078efcff */
[----:B------:R-:W-:-:S02]  /*1d70*/  ISETP.NE.AND P1, PT, R4, RZ, PT ;  /* 0x000000ff0400720c */ /* 0x000fc40003f25270 */
[----:B------:R-:W-:Y:S02]  /*1d80*/  IADD3 R4, PT, PT, -R4, RZ, RZ ;  /* 0x000000ff04047210 */ /* 0x000fe40007ffe1ff */
[----:B------:R-:W-:Y:S02]  /*1d90*/  SHF.L.U32 R5, R6, R5, RZ ;  /* 0x0000000506057219 */ /* 0x000fe400000006ff */
[----:B------:R-:W-:Y:S02]  /*1da0*/  FSETP.NEU.FTZ.AND P0, PT, R20, R23, PT ;  /* 0x000000171400720b */ /* 0x000fe40003f1d000 */
[----:B------:R-:W-:Y:S02]  /*1db0*/  SEL R21, R4, RZ, P2 ;  /* 0x000000ff04157207 */ /* 0x000fe40001000000 */
[----:B------:R-:W-:Y:S02]  /*1dc0*/  ISETP.NE.AND P1, PT, R5, RZ, P1 ;  /* 0x000000ff0500720c */ /* 0x000fe40000f25270 */
[----:B------:R-:W-:-:S02]  /*1dd0*/  SHF.R.U32.HI R21, RZ, R21, R6 ;  /* 0x00000015ff157219 */ /* 0x000fc40000011606 */
[----:B------:R-:W-:Y:S02]  /*1de0*/  PLOP3.LUT P0, PT, P0, P1, PT, 0xf8, 0x8f ;  /* 0x00000000008f781c */ /* 0x000fe40000703f70 */
[----:B------:R-:W-:Y:S02]  /*1df0*/  SHF.R.U32.HI R5, RZ, 0x1, R21 ;  /* 0x00000001ff057819 */ /* 0x000fe40000011615 */
[----:B------:R-:W-:-:S04]  /*1e00*/  SEL R4, RZ, 0x1, !P0 ;  /* 0x00000001ff047807 */ /* 0x000fc80004000000 */
[----:B------:R-:W-:-:S04]  /*1e10*/  LOP3.LUT R4, R4, 0x1, R5, 0xf8, !PT ;  /* 0x0000000104047812 */ /* 0x000fc800078ef805 */
[----:B------:R-:W-:-:S04]  /*1e20*/  LOP3.LUT R4, R4, R21, RZ, 0xc0, !PT ;  /* 0x0000001504047212 */ /* 0x000fc800078ec0ff */
[----:B------:R-:W-:-:S04]  /*1e30*/  IADD3 R5, PT, PT, R5, R4, RZ ;  /* 0x0000000405057210 */ /* 0x000fc80007ffe0ff */
[----:B------:R-:W-:Y:S01]  /*1e40*/  LOP3.LUT R0, R5, R0, RZ, 0xfc, !PT ;  /* 0x0000000005007212 */ /* 0x000fe200078efcff */
[----:B------:R-:W-:Y:S06]  /*1e50*/  BRA `(.L_x_40) ;  /* 0x0000000000107947 */ /* 0x000fec0003800000 */
.L_x_39:
[----:B------:R-:W-:-:S04]  /*1e60*/  LOP3.LUT R0, R0, 0x80000000, RZ, 0xc0, !PT ;  /* 0x8000000000007812 */ /* 0x000fc800078ec0ff */
[----:B------:R-:W-:Y:S01]  /*1e70*/  LOP3.LUT R0, R0, 0x7f800000, RZ, 0xfc, !PT ;  /* 0x7f80000000007812 */ /* 0x000fe200078efcff */
[----:B------:R-:W-:Y:S06]  /*1e80*/  BRA `(.L_x_40) ;  /* 0x0000000000047947 */ /* 0x000fec0003800000 */
.L_x_38:
[----:B------:R-:W-:-:S07]  /*1e90*/  LEA R0, R21, R0, 0x17 ;  /* 0x0000000015007211 */ /* 0x000fce00078eb8ff */
.L_x_40:
[----:B------:R-:W-:Y:S05]  /*1ea0*/  BSYNC.RECONVERGENT B1 ;  /* 0x0000000000017941 */ /* 0x000fea0003800200 */
.L_x_37:
[----:B------:R-:W-:Y:S05]  /*1eb0*/  BRA `(.L_x_41) ;  /* 0x0000000000207947 */ /* 0x000fea0003800000 */
.L_x_36:
[----:B------:R-:W-:-:S04]  /*1ec0*/  LOP3.LUT R21, R22, 0x80000000, R21, 0x48, !PT ;  /* 0x8000000016157812 */ /* 0x000fc800078e4815 */
[----:B------:R-:W-:Y:S01]  /*1ed0*/  LOP3.LUT R0, R21, 0x7f800000, RZ, 0xfc, !PT ;  /* 0x7f80000015007812 */ /* 0x000fe200078efcff */
[----:B------:R-:W-:Y:S06]  /*1ee0*/  BRA `(.L_x_41) ;  /* 0x0000000000147947 */ /* 0x000fec0003800000 */
.L_x_35:
[----:B------:R-:W-:Y:S01]  /*1ef0*/  LOP3.LUT R0, R22, 0x80000000, R21, 0x48, !PT ;  /* 0x8000000016007812 */ /* 0x000fe200078e4815 */
[----:B------:R-:W-:Y:S06]  /*1f00*/  BRA `(.L_x_41) ;  /* 0x00000000000c7947 */ /* 0x000fec0003800000 */
.L_x_34:
[----:B------:R-:W0:Y:S01]  /*1f10*/  MUFU.RSQ R0, -QNAN ;  /* 0xffc0000000007908 */ /* 0x000e220000001400 */
[----:B------:R-:W-:Y:S05]  /*1f20*/  BRA `(.L_x_41) ;  /* 0x0000000000047947 */ /* 0x000fea0003800000 */
.L_x_33:
[----:B------:R-:W-:-:S07]  /*1f30*/  FADD.FTZ R0, R5, R0 ;  /* 0x0000000005007221 */ /* 0x000fce0000010000 */
.L_x_41:
[----:B------:R-:W-:Y:S05]  /*1f40*/  BSYNC.RECONVERGENT B0 ;  /* 0x0000000000007941 */ /* 0x000fea0003800200 */
.L_x_31:
[----:B------:R-:W-:Y:S01]  /*1f50*/  HFMA2 R5, -RZ, RZ, 0, 0 ;  /* 0x00000000ff057431 */ /* 0x000fe200000001ff */
[----:B------:R-:W-:-:S04]  /*1f60*/  MOV R4, R16 ;  /* 0x0000001000047202 */ /* 0x000fc80000000f00 */
[----:B0-----:R-:W-:Y:S05]  /*1f70*/  RET.REL.NODEC R4 `(_Z20yuv420_to_planar_rgbPhS_S_iiPviiiib) ;  /* 0xffffffe004207950 */ /* 0x001fea0003c3ffff */
.L_x_42:
[----:B------:R-:W-:-:S00]  /*1f80*/  BRA `(.L_x_42) ;  /* 0xfffffffc00fc7947 */ /* 0x000fc0000383ffff */
[----:B------:R-:W-:-:S00]  /*1f90*/  NOP ;  /* 0x0000000000007918 */ /* 0x000fc00000000000 */
        /* <DEDUP_REMOVED lines=14> */
.L_x_86:


//--------------------- .text._Z25rgb24_to_planar_fp_kernelPKhiiiPviib --------------------------
	.section	.text._Z25rgb24_to_planar_fp_kernelPKhiiiPviib,"ax",@progbits
	.align	128
.text._Z25rgb24_to_planar_fp_kernelPKhiiiPviib:
        .type           _Z25rgb24_to_planar_fp_kernelPKhiiiPviib,@function
        .size           _Z25rgb24_to_planar_fp_kernelPKhiiiPviib,(.L_x_88 - _Z25rgb24_to_planar_fp_kernelPKhiiiPviib)
        .other          _Z25rgb24_to_planar_fp_kernelPKhiiiPviib,@"STO_CUDA_ENTRY STV_DEFAULT"
_Z25rgb24_to_planar_fp_kernelPKhiiiPviib:
[----:B------:R-:W-:Y:S01]  /*0000*/  LDC R1, c[0x0][0x37c] ;  /* 0x0000df00ff017b82 */ /* 0x000fe20000000800 */
[----:B------:R-:W0:Y:S07]  /*0010*/  S2R R3, SR_TID.Y ;  /* 0x0000000000037919 */ /* 0x000e2e0000002200 */
[----:B------:R-:W1:Y:S01]  /*0020*/  LDC R9, c[0x0][0x360] ;  /* 0x0000d800ff097b82 */ /* 0x000e620000000800 */
[----:B------:R-:W2:Y:S01]  /*0030*/  LDCU UR6, c[0x0][0x390] ;  /* 0x00007200ff0677ac */ /* 0x000ea20008000800 */
[----:B------:R-:W1:Y:S01]  /*0040*/  S2R R0, SR_TID.X ;  /* 0x0000000000007919 */ /* 0x000e620000002100 */
[----:B------:R-:W3:Y:S05]  /*0050*/  LDCU UR7, c[0x0][0x38c] ;  /* 0x00007180ff0777ac */ /* 0x000eea0008000800 */
[----:B------:R-:W0:Y:S08]  /*0060*/  S2UR UR5, SR_CTAID.Y ;  /* 0x00000000000579c3 */ /* 0x000e300000002600 */
[----:B------:R-:W0:Y:S08]  /*0070*/  LDC R6, c[0x0][0x364] ;  /* 0x0000d900ff067b82 */ /* 0x000e300000000800 */
[----:B------:R-:W1:Y:S01]  /*0080*/  S2UR UR4, SR_CTAID.X ;  /* 0x00000000000479c3 */ /* 0x000e620000002500 */
[----:B0-----:R-:W-:-:S05]  /*0090*/  IMAD R6, R6, UR5, R3 ;  /* 0x0000000506067c24 */ /* 0x001fca000f8e0203 */
[----:B--2---:R-:W-:Y:S01]  /*00a0*/  ISETP.GE.AND P0, PT, R6, UR6, PT ;  /* 0x0000000606007c0c */ /* 0x004fe2000bf06270 */
[----:B-1----:R-:W-:-:S05]  /*00b0*/  IMAD R9, R9, UR4, R0 ;  /* 0x0000000409097c24 */ /* 0x002fca000f8e0200 */
[----:B---3--:R-:W-:-:S13]  /*00c0*/  ISETP.GE.OR P0, PT, R9, UR7, P0 ;  /* 0x0000000709007c0c */ /* 0x008fda0008706670 */
[----:B------:R-:W-:Y:S05]  /*00d0*/  @P0 EXIT ;  /* 0x000000000000094d */ /* 0x000fea0003800000 */
[----:B------:R-:W0:Y:S01]  /*00e0*/  LDCU UR4, c[0x0][0x388] ;  /* 0x00007100ff0477ac */ /* 0x000e220008000800 */
[----:B------:R-:W1:Y:S01]  /*00f0*/  LDCU.64 UR8, c[0x0][0x380] ;  /* 0x00007000ff0877ac */ /* 0x000e620008000a00 */
[----:B------:R-:W2:Y:S01]  /*0100*/  LDCU.64 UR6, c[0x0][0x358] ;  /* 0x00006b00ff0677ac */ /* 0x000ea20008000a00 */
[----:B0-----:R-:W-:-:S04]  /*0110*/  IMAD R0, R6, UR4, RZ ;  /* 0x0000000406007c24 */ /* 0x001fc8000f8e02ff */
[----:B------:R-:W-:-:S05]  /*0120*/  IMAD R0, R9, 0x3, R0 ;  /* 0x0000000309007824 */ /* 0x000fca00078e0200 */
[----:B-1----:R-:W-:-:S04]  /*0130*/  IADD3 R4, P0, PT, R0, UR8, RZ ;  /* 0x0000000800047c10 */ /* 0x002fc8000ff1e0ff */
[----:B------:R-:W-:-:S05]  /*0140*/  LEA.HI.X.SX32 R5, R0, UR9, 0x1, P0 ;  /* 0x0000000900057c11 */ /* 0x000fca00080f0eff */
[----:B--2---:R-:W2:Y:S01]  /*0150*/  LDG.E.U8.CONSTANT R0, desc[UR6][R4.64] ;  /* 0x0000000604007981 */ /* 0x004ea2000c1e9100 */
[----:B------:R-:W-:Y:S01]  /*0160*/  IMAD.MOV.U32 R3, RZ, RZ, 0x3b808081 ;  /* 0x3b808081ff037424 */ /* 0x000fe200078e00ff */
[----:B------:R-:W-:Y:S01]  /*0170*/  BSSY.RECONVERGENT B0, `(.L_x_43) ;  /* 0x000000e000007945 */ /* 0x000fe20003800200 */
[----:B------:R-:W-:-:S04]  /*0180*/  IMAD.MOV.U32 R8, RZ, RZ, 0x437f0000 ;  /* 0x437f0000ff087424 */ /* 0x000fc800078e00ff */
[----:B------:R-:W-:-:S04]  /*0190*/  FFMA R2, R3, -R8, 1 ;  /* 0x3f80000003027423 */ /* 0x000fc80000000808 */
[----:B------:R-:W-:Y:S01]  /*01a0*/  FFMA R3, R2, R3, 0.0039215688593685626984 ;  /* 0x3b80808102037423 */ /* 0x000fe20000000003 */
[----:B--2---:R-:W-:-:S04]  /*01b0*/  I2FP.F32.U32 R0, R0 ;  /* 0x0000000000007245 */ /* 0x004fc80000201000 */
[----:B------:R-:W0:Y:S01]  /*01c0*/  FCHK P0, R0, 255 ;  /* 0x437f000000007902 */ /* 0x000e220000000000 */
[----:B------:R-:W-:-:S04]  /*01d0*/  FFMA R2, R0, R3, RZ ;  /* 0x0000000300027223 */ /* 0x000fc800000000ff */
[----:B------:R-:W-:-:S04]  /*01e0*/  FFMA R7, R2, -255, R0 ;  /* 0xc37f000002077823 */ /* 0x000fc80000000000 */
[----:B------:R-:W-:Y:S01]  /*01f0*/  FFMA R2, R3, R7, R2 ;  /* 0x0000000703027223 */ /* 0x000fe20000000002 */
[----:B0-----:R-:W-:Y:S06]  /*0200*/  @!P0 BRA `(.L_x_44) ;  /* 0x0000000000108947 */ /* 0x001fec0003800000 */
[----:B------:R-:W-:Y:S01]  /*0210*/  IMAD.MOV.U32 R3, RZ, RZ, R0 ;  /* 0x000000ffff037224 */ /* 0x000fe200078e0000 */
[----:B------:R-:W-:-:S07]  /*0220*/  MOV R10, 0x240 ;  /* 0x00000240000a7802 */ /* 0x000fce0000000f00 */
[----:B------:R-:W-:Y:S05]  /*0230*/  CALL.REL.NOINC `($__internal_1_$__cuda_sm3x_div_rn_noftz_f32_slowpath) ;  /* 0x0000000000f07944 */ /* 0x000fea0003c00000 */
[----:B------:R-:W-:-:S07]  /*0240*/  IMAD.MOV.U32 R2, RZ, RZ, R0 ;  /* 0x000000ffff027224 */ /* 0x000fce00078e0000 */
.L_x_44:
[----:B------:R-:W-:Y:S05]  /*0250*/  BSYNC.RECONVERGENT B0 ;  /* 0x0000000000007941 */ /* 0x000fea0003800200 */
.L_x_43:
[----:B------:R-:W2:Y:S01]  /*0260*/  LDG.E.U8.CONSTANT R0, desc[UR6][R4.64+0x1] ;  /* 0x0000010604007981 */ /* 0x000ea2000c1e9100 */
[----:B------:R-:W-:Y:S01]  /*0270*/  IMAD.MOV.U32 R7, RZ, RZ, 0x3b808081 ;  /* 0x3b808081ff077424 */ /* 0x000fe200078e00ff */
[----:B------:R-:W-:Y:S03]  /*0280*/  BSSY.RECONVERGENT B0, `(.L_x_45) ;  /* 0x000000c000007945 */ /* 0x000fe60003800200 */
[----:B------:R-:W-:Y:S01]  /*0290*/  FFMA R10, R7, -R8, 1 ;  /* 0x3f800000070a7423 */ /* 0x000fe20000000808 */
[----:B--2---:R-:W-:-:S03]  /*02a0*/  I2FP.F32.U32 R3, R0 ;  /* 0x0000000000037245 */ /* 0x004fc60000201000 */
[----:B------:R-:W-:Y:S01]  /*02b0*/  FFMA R0, R10, R7, 0.0039215688593685626984 ;  /* 0x3b8080810a007423 */ /* 0x000fe20000000007 */
[----:B------:R-:W0:Y:S03]  /*02c0*/  FCHK P0, R3, 255 ;  /* 0x437f000003007902 */ /* 0x000e260000000000 */
[----:B------:R-:W-:-:S04]  /*02d0*/  FFMA R10, R0, R3, RZ ;  /* 0x00000003000a7223 */ /* 0x000fc800000000ff */
[----:B------:R-:W-:-:S04]  /*02e0*/  FFMA R7, R10, -255, R3 ;  /* 0xc37f00000a077823 */ /* 0x000fc80000000003 */
[----:B------:R-:W-:Y:S01]  /*02f0*/  FFMA R7, R0, R7, R10 ;  /* 0x0000000700077223 */ /* 0x000fe2000000000a */
[----:B0-----:R-:W-:Y:S06]  /*0300*/  @!P0 BRA `(.L_x_46) ;  /* 0x00000000000c8947 */ /* 0x001fec0003800000 */
[----:B------:R-:W-:-:S07]  /*0310*/  MOV R10, 0x330 ;  /* 0x00000330000a7802 */ /* 0x000fce0000000f00 */
[----:B------:R-:W-:Y:S05]  /*0320*/  CALL.REL.NOINC `($__internal_1_$__cuda_sm3x_div_rn_noftz_f32_slowpath) ;  /* 0x0000000000b47944 */ /* 0x000fea0003c00000 */
[----:B------:R-:W-:-:S07]  /*0330*/  IMAD.MOV.U32 R7, RZ, RZ, R0 ;  /* 0x000000ffff077224 */ /* 0x000fce00078e0000 */
.L_x_46:
[----:B------:R-:W-:Y:S05]  /*0340*/  BSYNC.RECONVERGENT B0 ;  /* 0x0000000000007941 */ /* 0x000fea0003800200 */
.L_x_45:
[----:B------:R-:W2:Y:S01]  /*0350*/  LDG.E.U8.CONSTANT R4, desc[UR6][R4.64+0x2] ;  /* 0x0000020604047981 */ /* 0x000ea2000c1e9100 */
[----:B------:R-:W-:Y:S01]  /*0360*/  HFMA2 R11, -RZ, RZ, 0.9375, -7.688999176025390625e-06 ;  /* 0x3b808081ff0b7431 */ /* 0x000fe200000001ff */
[----:B------:R-:W-:Y:S04]  /*0370*/  BSSY.RECONVERGENT B0, `(.L_x_47) ;  /* 0x000000c000007945 */ /* 0x000fe80003800200 */
        /* <DEDUP_REMOVED lines=8> */
[----:B------:R-:W-:-:S07]  /*0400*/  MOV R10, 0x420 ;  /* 0x00000420000a7802 */ /* 0x000fce0000000f00 */
[----:B------:R-:W-:Y:S05]  /*0410*/  CALL.REL.NOINC `($__internal_1_$__cuda_sm3x_div_rn_noftz_f32_slowpath) ;  /* 0x0000000000787944 */ /* 0x000fea0003c00000 */
[----:B------:R-:W-:-:S07]  /*0420*/  IMAD.MOV.U32 R13, RZ, RZ, R0 ;  /* 0x000000ffff0d7224 */ /* 0x000fce00078e0000 */
.L_x_48:
[----:B------:R-:W-:Y:S05]  /*0430*/  BSYNC.RECONVERGENT B0 ;  /* 0x0000000000007941 */ /* 0x000fea0003800200 */
.L_x_47:
[----:B------:R-:W0:Y:S01]  /*0440*/  LDCU.U8 UR4, c[0x0][0x3a8] ;  /* 0x00007500ff0477ac */ /* 0x000e220008000000 */
[----:B------:R-:W1:Y:S01]  /*0450*/  LDCU UR5, c[0x0][0x3a0] ;  /* 0x00007400ff0577ac */ /* 0x000e620008000800 */
[----:B0-----:R-:W-:-:S04]  /*0460*/  UPRMT UR4, UR4, 0x8880, URZ ;  /* 0x0000888004047896 */ /* 0x001fc800080000ff */
[----:B------:R-:W-:Y:S01]  /*0470*/  UISETP.NE.AND UP0, UPT, UR4, URZ, UPT ;  /* 0x000000ff0400728c */ /* 0x000fe2000bf05270 */
[----:B-1----:R-:W-:-:S08]  /*0480*/  IMAD R9, R6, UR5, R9 ;  /* 0x0000000506097c24 */ /* 0x002fd0000f8e0209 */
[----:B------:R-:W-:Y:S05]  /*0490*/  BRA.U !UP0, `(.L_x_49) ;  /* 0x0000000108347547 */ /* 0x000fea000b800000 */
[----:B------:R-:W0:Y:S01]  /*04a0*/  LDC.64 R4, c[0x0][0x398] ;  /* 0x0000e600ff047b82 */ /* 0x000e220000000a00 */
[----:B------:R-:W-:Y:S02]  /*04b0*/  F2FP.F16.F32.PACK_AB R7, R7, R2 ;  /* 0x000000020707723e */ /* 0x000fe400000000ff */
[----:B------:R-:W-:Y:S02]  /*04c0*/  F2FP.F16.F32.PACK_AB R13, RZ, R13 ;  /* 0x0000000dff0d723e */ /* 0x000fe400000000ff */
[C---:B------:R-:W-:Y:S02]  /*04d0*/  PRMT R0, R7.reuse, 0x7610, R0 ;  /* 0x0000761007007816 */ /* 0x040fe40000000000 */
[----:B------:R-:W-:Y:S01]  /*04e0*/  PRMT R8, R7, 0x7632, R8 ;  /* 0x0000763207087816 */ /* 0x000fe20000000008 */
[----:B------:R-:W1:Y:S01]  /*04f0*/  LDC R11, c[0x0][0x3a4] ;  /* 0x0000e900ff0b7b82 */ /* 0x000e620000000800 */
[----:B0-----:R-:W-:-:S05]  /*0500*/  IMAD.WIDE R4, R9, 0x2, R4 ;  /* 0x0000000209047825 */ /* 0x001fca00078e0204 */
[----:B------:R-:W-:Y:S01]  /*0510*/  STG.E.U16 desc[UR6][R4.64], R0 ;  /* 0x0000000004007986 */ /* 0x000fe2000c101506 */
[----:B-1----:R-:W-:-:S05]  /*0520*/  IMAD.WIDE R2, R11, 0x2, R4 ;  /* 0x000000020b027825 */ /* 0x002fca00078e0204 */
[----:B------:R-:W-:Y:S01]  /*0530*/  STG.E.U16 desc[UR6][R2.64], R8 ;  /* 0x0000000802007986 */ /* 0x000fe2000c101506 */
[----:B------:R-:W-:-:S05]  /*0540*/  IMAD.WIDE R6, R11, 0x2, R2 ;  /* 0x000000020b067825 */ /* 0x000fca00078e0202 */
[----:B------:R-:W-:Y:S01]  /*0550*/  STG.E.U16 desc[UR6][R6.64], R13 ;  /* 0x0000000d06007986 */ /* 0x000fe2000c101506 */
[----:B------:R-:W-:Y:S05]  /*0560*/  EXIT ;  /* 0x000000000000794d */ /* 0x000fea0003800000 */
.L_x_49:
[----:B------:R-:W0:Y:S08]  /*0570*/  LDC.64 R4, c[0x0][0x398] ;  /* 0x0000e600ff047b82 */ /* 0x000e300000000a00 */
[----:B------:R-:W1:Y:S01]  /*0580*/  LDC R11, c[0x0][0x3a4] ;  /* 0x0000e900ff0b7b82 */ /* 0x000e620000000800 */
[----:B0-----:R-:W-:-:S05]  /*0590*/  IMAD.WIDE R4, R9, 0x4, R4 ;  /* 0x0000000409047825 */ /* 0x001fca00078e0204 */
[----:B------:R-:W-:Y:S01]  /*05a0*/  STG.E desc[UR6][R4.64], R2 ;  /* 0x0000000204007986 */ /* 0x000fe2000c101906 */
[----:B-1----:R-:W-:-:S05]  /*05b0*/  IMAD.WIDE R8, R11, 0x4, R4 ;  /* 0x000000040b087825 */ /* 0x002fca00078e0204 */
[----:B------:R-:W-:Y:S01]  /*05c0*/  STG.E desc[UR6][R8.64], R7 ;  /* 0x0000000708007986 */ /* 0x000fe2000c101906 */
[----:B------:R-:W-:-:S05]  /*05d0*/  IMAD.WIDE R10, R11, 0x4, R8 ;  /* 0x000000040b0a7825 */ /* 0x000fca00078e0208 */
[----:B------:R-:W-:Y:S01]  /*05e0*/  STG.E desc[UR6][R10.64], R13 ;  /* 0x0000000d0a007986 */ /* 0x000fe2000c101906 */
[----:B------:R-:W-:Y:S05]  /*05f0*/  EXIT ;  /* 0x000000000000794d */ /* 0x000fea0003800000 */
        .weak           $__internal_1_$__cuda_sm3x_div_rn_noftz_f32_slowpath
        .type           $__internal_1_$__cuda_sm3x_div_rn_noftz_f32_slowpath,@function
        .size           $__internal_1_$__cuda_sm3x_div_rn_noftz_f32_slowpath,(.L_x_88 - $__internal_1_$__cuda_sm3x_div_rn_noftz_f32_slowpath)
$__internal_1_$__cuda_sm3x_div_rn_noftz_f32_slowpath:
[----:B------:R-:W-:Y:S01]  /*0600*/  SHF.R.U32.HI R12, RZ, 0x17, R8 ;  /* 0x00000017ff0c7819 */ /* 0x000fe20000011608 */
[----:B------:R-:W-:Y:S01]  /*0610*/  BSSY.RECONVERGENT B1, `(.L_x_50) ;  /* 0x0000064000017945 */ /* 0x000fe20003800200 */
[----:B------:R-:W-:Y:S01]  /*0620*/  SHF.R.U32.HI R0, RZ, 0x17, R3 ;  /* 0x00000017ff007819 */ /* 0x000fe20000011603 */
[----:B------:R-:W-:Y:S01]  /*0630*/  IMAD.MOV.U32 R14, RZ, RZ, 0x437f0000 ;  /* 0x437f0000ff0e7424 */ /* 0x000fe200078e00ff */
[----:B------:R-:W-:Y:S02]  /*0640*/  LOP3.LUT R12, R12, 0xff, RZ, 0xc0, !PT ;  /* 0x000000ff0c0c7812 */ /* 0x000fe400078ec0ff */
[----:B------:R-:W-:-:S03]  /*0650*/  LOP3.LUT R16, R0, 0xff, RZ, 0xc0, !PT ;  /* 0x000000ff00107812 */ /* 0x000fc600078ec0ff */
[----:B------:R-:W-:Y:S02]  /*0660*/  VIADD R13, R12, 0xffffffff ;  /* 0xffffffff0c0d7836 */ /* 0x000fe40000000000 */
[----:B------:R-:W-:-:S03]  /*0670*/  VIADD R15, R16, 0xffffffff ;  /* 0xffffffff100f7836 */ /* 0x000fc60000000000 */
[----:B------:R-:W-:-:S04]  /*0680*/  ISETP.GT.U32.AND P0, PT, R13, 0xfd, PT ;  /* 0x000000fd0d00780c */ /* 0x000fc80003f04070 */
[----:B------:R-:W-:-:S13]  /*0690*/  ISETP.GT.U32.OR P0, PT, R15, 0xfd, P0 ;  /* 0x000000fd0f00780c */ /* 0x000fda0000704470 */
[----:B------:R-:W-:Y:S01]  /*06a0*/  @!P0 IMAD.MOV.U32 R11, RZ, RZ, RZ ;  /* 0x000000ffff0b8224 */ /* 0x000fe200078e00ff */
        /* <DEDUP_REMOVED lines=18> */
[----:B------:R-:W-:Y:S02]  /*07d0*/  ISETP.GE.AND P0, PT, R15, RZ, PT ;  /* 0x000000ff0f00720c */ /* 0x000fe40003f06270 */
[----:B------:R-:W-:-:S11]  /*07e0*/  ISETP.GE.AND P1, PT, R13, RZ, PT ;  /* 0x000000ff0d00720c */ /* 0x000fd60003f26270 */
[----:B------:R-:W-:Y:S02]  /*07f0*/  @P0 IMAD.MOV.U32 R11, RZ, RZ, RZ ;  /* 0x000000ffff0b0224 */ /* 0x000fe400078e00ff */
[----:B------:R-:W-:Y:S01]  /*0800*/  @!P0 FFMA R3, R3, 1.84467440737095516160e+19, RZ ;  /* 0x5f80000003038823 */ /* 0x000fe200000000ff */
[----:B------:R-:W-:Y:S02]  /*0810*/  @!P0 IMAD.MOV.U32 R11, RZ, RZ, -0x40 ;  /* 0xffffffc0ff0b8424 */ /* 0x000fe400078e00ff */
[----:B------:R-:W-:Y:S02]  /*0820*/  @!P1 FFMA R14, R0, 1.84467440737095516160e+19, RZ ;  /* 0x5f800000000e9823 */ /* 0x000fe400000000ff */
[----:B------:R-:W-:-:S07]  /*0830*/  @!P1 VIADD R11, R11, 0x40 ;  /* 0x000000400b0b9836 */ /* 0x000fce0000000000 */
.L_x_51:
[----:B------:R-:W-:Y:S01]  /*0840*/  LEA R13, R12, 0xc0800000, 0x17 ;  /* 0xc08000000c0d7811 */ /* 0x000fe200078eb8ff */
[----:B------:R-:W-:Y:S04]  /*0850*/  BSSY.RECONVERGENT B2, `(.L_x_56) ;  /* 0x0000036000027945 */ /* 0x000fe80003800200 */
[----:B------:R-:W-:Y:S01]  /*0860*/  IMAD.IADD R14, R14, 0x1, -R13 ;  /* 0x000000010e0e7824 */ /* 0x000fe200078e0a0d */
[----:B------:R-:W-:-:S03]  /*0870*/  IADD3 R13, PT, PT, R16, -0x7f, RZ ;  /* 0xffffff81100d7810 */ /* 0x000fc60007ffe0ff */
[----:B------:R-:W0:Y:S01]  /*0880*/  MUFU.RCP R15, R14 ;  /* 0x0000000e000f7308 */ /* 0x000e220000001000 */
[----:B------:R-:W-:Y:S01]  /*0890*/  FADD.FTZ R17, -R14, -RZ ;  /* 0x800000ff0e117221 */ /* 0x000fe20000010100 */
[C---:B------:R-:W-:Y:S01]  /*08a0*/  IMAD R0, R13.reuse, -0x800000, R3 ;  /* 0xff8000000d007824 */ /* 0x040fe200078e0203 */
[----:B------:R-:W-:-:S05]  /*08b0*/  IADD3 R12, PT, PT, R13, 0x7f, -R12 ;  /* 0x0000007f0d0c7810 */ /* 0x000fca0007ffe80c */
[----:B------:R-:W-:Y:S02]  /*08c0*/  IMAD.IADD R12, R12, 0x1, R11 ;  /* 0x000000010c0c7824 */ /* 0x000fe400078e020b */
[----:B0-----:R-:W-:-:S04]  /*08d0*/  FFMA R16, R15, R17, 1 ;  /* 0x3f8000000f107423 */ /* 0x001fc80000000011 */
[----:B------:R-:W-:-:S04]  /*08e0*/  FFMA R18, R15, R16, R15 ;  /* 0x000000100f127223 */ /* 0x000fc8000000000f */
[----:B------:R-:W-:-:S04]  /*08f0*/  FFMA R3, R0, R18, RZ ;  /* 0x0000001200037223 */ /* 0x000fc800000000ff */
[----:B------:R-:W-:-:S04]  /*0900*/  FFMA R16, R17, R3, R0 ;  /* 0x0000000311107223 */ /* 0x000fc80000000000 */
[----:B------:R-:W-:-:S04]  /*0910*/  FFMA R15, R18, R16, R3 ;  /* 0x00000010120f7223 */ /* 0x000fc80000000003 */
[----:B------:R-:W-:-:S04]  /*0920*/  FFMA R16, R17, R15, R0 ;  /* 0x0000000f11107223 */ /* 0x000fc80000000000 */
[----:B------:R-:W-:-:S05]  /*0930*/  FFMA R0, R18, R16, R15 ;  /* 0x0000001012007223 */ /* 0x000fca000000000f */
[----:B------:R-:W-:-:S04]  /*0940*/  SHF.R.U32.HI R3, RZ, 0x17, R0 ;  /* 0x00000017ff037819 */ /* 0x000fc80000011600 */
[----:B------:R-:W-:-:S05]  /*0950*/  LOP3.LUT R3, R3, 0xff, RZ, 0xc0, !PT ;  /* 0x000000ff03037812 */ /* 0x000fca00078ec0ff */
[----:B------:R-:W-:-:S04]  /*0960*/  IMAD.IADD R13, R3, 0x1, R12 ;  /* 0x00000001030d7824 */ /* 0x000fc800078e020c */
[----:B------:R-:W-:-:S05]  /*0970*/  VIADD R3, R13, 0xffffffff ;  /* 0xffffffff0d037836 */ /* 0x000fca0000000000 */
        /* <DEDUP_REMOVED lines=10> */
[C---:B------:R-:W-:Y:S02]  /*0a20*/  VIADD R14, R13.reuse, 0x20 ;  /* 0x000000200d0e7836 */ /* 0x040fe40000000000 */
[CCC-:B------:R-:W-:Y:S01]  /*0a30*/  FFMA.RM R12, R18.reuse, R16.reuse, R15.reuse ;  /* 0x00000010120c7223 */ /* 0x1c0fe2000000400f */
[----:B------:R-:W-:Y:S02]  /*0a40*/  ISETP.NE.AND P2, PT, R13, RZ, PT ;  /* 0x000000ff0d00720c */ /* 0x000fe40003f45270 */
[----:B------:R-:W-:Y:S01]  /*0a50*/  LOP3.LUT R11, R3, 0x7fffff, RZ, 0xc0, !PT ;  /* 0x007fffff030b7812 */ /* 0x000fe200078ec0ff */
[----:B------:R-:W-:Y:S01]  /*0a60*/  FFMA.RP R3, R18, R16, R15 ;  /* 0x0000001012037223 */ /* 0x000fe2000000800f */
[----:B------:R-:W-:Y:S02]  /*0a70*/  ISETP.NE.AND P1, PT, R13, RZ, PT ;  /* 0x000000ff0d00720c */ /* 0x000fe40003f25270 */
[----:B------:R-:W-:-:S02]  /*0a80*/  LOP3.LUT R11, R11, 0x800000, RZ, 0xfc, !PT ;  /* 0x008000000b0b7812 */ /* 0x000fc400078efcff */
        /* <DEDUP_REMOVED lines=10> */
[----:B------:R-:W-:-:S05]  /*0b30*/  LOP3.LUT R3, R3, R12, RZ, 0xc0, !PT ;  /* 0x0000000c03037212 */ /* 0x000fca00078ec0ff */
[----:B------:R-:W-:-:S05]  /*0b40*/  IMAD.IADD R3, R14, 0x1, R3 ;  /* 0x000000010e037824 */ /* 0x000fca00078e0203 */
[----:B------:R-:W-:Y:S01]  /*0b50*/  LOP3.LUT R0, R3, R0, RZ, 0xfc, !PT ;  /* 0x0000000003007212 */ /* 0x000fe200078efcff */
[----:B------:R-:W-:Y:S06]  /*0b60*/  BRA `(.L_x_59) ;  /* 0x0000000000107947 */ /* 0x000fec0003800000 */
.L_x_58:
[----:B------:R-:W-:-:S04]  /*0b70*/  LOP3.LUT R0, R0, 0x80000000, RZ, 0xc0, !PT ;  /* 0x8000000000007812 */ /* 0x000fc800078ec0ff */
[----:B------:R-:W-:Y:S01]  /*0b80*/  LOP3.LUT R0, R0, 0x7f800000, RZ, 0xfc, !PT ;  /* 0x7f80000000007812 */ /* 0x000fe200078efcff */
[----:B------:R-:W-:Y:S06]  /*0b90*/  BRA `(.L_x_59) ;  /* 0x0000000000047947 */ /* 0x000fec0003800000 */
.L_x_57:
[----:B------:R-:W-:-:S07]  /*0ba0*/  IMAD R0, R12, 0x800000, R0 ;  /* 0x008000000c007824 */ /* 0x000fce00078e0200 */
.L_x_59:
[----:B------:R-:W-:Y:S05]  /*0bb0*/  BSYNC.RECONVERGENT B2 ;  /* 0x0000000000027941 */ /* 0x000fea0003800200 */
.L_x_56:
[----:B------:R-:W-:Y:S05]  /*0bc0*/  BRA `(.L_x_60) ;  /* 0x0000000000207947 */ /* 0x000fea0003800000 */
.L_x_55:
[----:B------:R-:W-:-:S04]  /*0bd0*/  LOP3.LUT R0, R14, 0x80000000, R3, 0x48, !PT ;  /* 0x800000000e007812 */ /* 0x000fc800078e4803 */
[----:B------:R-:W-:Y:S01]  /*0be0*/  LOP3.LUT R0, R0, 0x7f800000, RZ, 0xfc, !PT ;  /* 0x7f80000000007812 */ /* 0x000fe200078efcff */
[----:B------:R-:W-:Y:S06]  /*0bf0*/  BRA `(.L_x_60) ;  /* 0x0000000000147947 */ /* 0x000fec0003800000 */
.L_x_54:
[----:B------:R-:W-:Y:S01]  /*0c00*/  LOP3.LUT R0, R14, 0x80000000, R3, 0x48, !PT ;  /* 0x800000000e007812 */ /* 0x000fe200078e4803 */
[----:B------:R-:W-:Y:S06]  /*0c10*/  BRA `(.L_x_60) ;  /* 0x00000000000c7947 */ /* 0x000fec0003800000 */
.L_x_53:
[----:B------:R-:W0:Y:S01]  /*0c20*/  MUFU.RSQ R0, -QNAN ;  /* 0xffc0000000007908 */ /* 0x000e220000001400 */
[----:B------:R-:W-:Y:S05]  /*0c30*/  BRA `(.L_x_60) ;  /* 0x0000000000047947 */ /* 0x000fea0003800000 */
.L_x_52:
[----:B------:R-:W-:-:S07]  /*0c40*/  FADD.FTZ R0, R3, R0 ;  /* 0x0000000003007221 */ /* 0x000fce0000010000 */
.L_x_60:
[----:B------:R-:W-:Y:S05]  /*0c50*/  BSYNC.RECONVERGENT B1 ;  /* 0x0000000000017941 */ /* 0x000fea0003800200 */
.L_x_50:
[----:B------:R-:W-:-:S04]  /*0c60*/  IMAD.MOV.U32 R11, RZ, RZ, 0x0 ;  /* 0x00000000ff0b7424 */ /* 0x000fc800078e00ff */
[----:B0-----:R-:W-:Y:S05]  /*0c70*/  RET.REL.NODEC R10 `(_Z25rgb24_to_planar_fp_kernelPKhiiiPviib) ;  /* 0xfffffff00ae07950 */ /* 0x001fea0003c3ffff */
.L_x_61:
        /* <DEDUP_REMOVED lines=16> */
.L_x_88:


//--------------------- .text._Z22deinterleave_uv_kernelPKhiPhS1_iii --------------------------
	.section	.text._Z22deinterleave_uv_kernelPKhiPhS1_iii,"ax",@progbits
	.align	128
.text._Z22deinterleave_uv_kernelPKhiPhS1_iii:
        .type           _Z22deinterleave_uv_kernelPKhiPhS1_iii,@function
        .size           _Z22deinterleave_uv_kernelPKhiPhS1_iii,(.L_x_90 - _Z22deinterleave_uv_kernelPKhiPhS1_iii)
        .other          _Z22deinterleave_uv_kernelPKhiPhS1_iii,@"STO_CUDA_ENTRY STV_DEFAULT"
_Z22deinterleave_uv_kernelPKhiPhS1_iii:
        /* <DEDUP_REMOVED lines=15> */
[----:B------:R-:W-:Y:S01]  /*00f0*/  IMAD.SHL.U32 R2, R0, 0x2, RZ ;  /* 0x0000000200027824 */ /* 0x000fe200078e00ff */
[----:B------:R-:W1:Y:S01]  /*0100*/  LDCU.64 UR8, c[0x0][0x380] ;  /* 0x00007000ff0877ac */ /* 0x000e620008000a00 */
[----:B------:R-:W2:Y:S02]  /*0110*/  LDCU.64 UR4, c[0x0][0x358] ;  /* 0x00006b00ff0477ac */ /* 0x000ea40008000a00 */
[----:B0-----:R-:W-:Y:S01]  /*0120*/  IMAD R3, R5, UR6, R2 ;  /* 0x0000000605037c24 */ /* 0x001fe2000f8e0202 */
[----:B------:R-:W0:Y:S04]  /*0130*/  LDCU UR6, c[0x0][0x3a0] ;  /* 0x00007400ff0677ac */ /* 0x000e280008000800 */
[----:B-1----:R-:W-:-:S04]  /*0140*/  IADD3 R2, P0, PT, R3, UR8, RZ ;  /* 0x0000000803027c10 */ /* 0x002fc8000ff1e0ff */
[----:B------:R-:W-:Y:S01]  /*0150*/  LEA.HI.X.SX32 R3, R3, UR9, 0x1, P0 ;  /* 0x0000000903037c11 */ /* 0x000fe200080f0eff */
[----:B------:R-:W1:Y:S04]  /*0160*/  LDCU.128 UR8, c[0x0][0x390] ;  /* 0x00007200ff0877ac */ /* 0x000e680008000c00 */
[----:B--2---:R-:W2:Y:S04]  /*0170*/  LDG.E.U8.CONSTANT R9, desc[UR4][R2.64] ;  /* 0x0000000402097981 */ /* 0x004ea8000c1e9100 */
[----:B------:R-:W3:Y:S01]  /*0180*/  LDG.E.U8.CONSTANT R11, desc[UR4][R2.64+0x1] ;  /* 0x00000104020b7981 */ /* 0x000ee2000c1e9100 */
[----:B0-----:R-:W-:-:S05]  /*0190*/  IMAD R0, R5, UR6, R0 ;  /* 0x0000000605007c24 */ /* 0x001fca000f8e0200 */
[----:B------:R-:W-:Y:S02]  /*01a0*/  SHF.R.S32.HI R7, RZ, 0x1f, R0 ;  /* 0x0000001fff077819 */ /* 0x000fe40000011400 */
[C---:B-1----:R-:W-:Y:S02]  /*01b0*/  IADD3 R4, P0, PT, R0.reuse, UR8, RZ ;  /* 0x0000000800047c10 */ /* 0x042fe4000ff1e0ff */
[----:B------:R-:W-:Y:S02]  /*01c0*/  IADD3 R6, P1, PT, R0, UR10, RZ ;  /* 0x0000000a00067c10 */ /* 0x000fe4000ff3e0ff */
[C---:B------:R-:W-:Y:S02]  /*01d0*/  IADD3.X R5, PT, PT, R7.reuse, UR9, RZ, P0, !PT ;  /* 0x0000000907057c10 */ /* 0x040fe400087fe4ff */
[----:B------:R-:W-:-:S03]  /*01e0*/  IADD3.X R7, PT, PT, R7, UR11, RZ, P1, !PT ;  /* 0x0000000b07077c10 */ /* 0x000fc60008ffe4ff */
[----:B--2---:R-:W-:Y:S04]  /*01f0*/  STG.E.U8 desc[UR4][R4.64], R9 ;  /* 0x0000000904007986 */ /* 0x004fe8000c101104 */
[----:B---3--:R-:W-:Y:S01]  /*0200*/  STG.E.U8 desc[UR4][R6.64], R11 ;  /* 0x0000000b06007986 */ /* 0x008fe2000c101104 */
[----:B------:R-:W-:Y:S05]  /*0210*/  EXIT ;  /* 0x000000000000794d */ /* 0x000fea0003800000 */
.L_x_62:
        /* <DEDUP_REMOVED lines=14> */
.L_x_90:


//--------------------- .text._Z20interleave_uv_kernelPKhS0_iPhiii --------------------------
	.section	.text._Z20interleave_uv_kernelPKhS0_iPhiii,"ax",@progbits
	.align	128
.text._Z20interleave_uv_kernelPKhS0_iPhiii:
        .type           _Z20interleave_uv_kernelPKhS0_iPhiii,@function
        .size           _Z20interleave_uv_kernelPKhS0_iPhiii,(.L_x_91 - _Z20interleave_uv_kernelPKhS0_iPhiii)
        .other          _Z20interleave_uv_kernelPKhS0_iPhiii,@"STO_CUDA_ENTRY STV_DEFAULT"
_Z20interleave_uv_kernelPKhS0_iPhiii:
        /* <DEDUP_REMOVED lines=15> */
[----:B------:R-:W1:Y:S01]  /*00f0*/  LDCU.128 UR8, c[0x0][0x380] ;  /* 0x00007000ff0877ac */ /* 0x000e620008000c00 */
[----:B------:R-:W2:Y:S01]  /*0100*/  LDCU.64 UR4, c[0x0][0x358] ;  /* 0x00006b00ff0477ac */ /* 0x000ea20008000a00 */
[----:B0-----:R-:W-:Y:S01]  /*0110*/  IMAD R6, R3, UR6, R0 ;  /* 0x0000000603067c24 */ /* 0x001fe2000f8e0200 */
[----:B------:R-:W0:Y:S04]  /*0120*/  LDCU UR6, c[0x0][0x3a0] ;  /* 0x00007400ff0677ac */ /* 0x000e280008000800 */
[----:B-1----:R-:W-:Y:S02]  /*0130*/  IADD3 R4, P0, PT, R6, UR8, RZ ;  /* 0x0000000806047c10 */ /* 0x002fe4000ff1e0ff */
[----:B------:R-:W-:-:S02]  /*0140*/  SHF.R.S32.HI R2, RZ, 0x1f, R6 ;  /* 0x0000001fff027819 */ /* 0x000fc40000011406 */
[----:B------:R-:W-:Y:S02]  /*0150*/  IADD3 R6, P1, PT, R6, UR10, RZ ;  /* 0x0000000a06067c10 */ /* 0x000fe4000ff3e0ff */
[C---:B------:R-:W-:Y:S01]  /*0160*/  IADD3.X R5, PT, PT, R2.reuse, UR9, RZ, P0, !PT ;  /* 0x0000000902057c10 */ /* 0x040fe200087fe4ff */
[----:B------:R-:W1:Y:S01]  /*0170*/  LDCU.64 UR8, c[0x0][0x398] ;  /* 0x00007300ff0877ac */ /* 0x000e620008000a00 */
[----:B------:R-:W-:-:S04]  /*0180*/  IADD3.X R7, PT, PT, R2, UR11, RZ, P1, !PT ;  /* 0x0000000b02077c10 */ /* 0x000fc80008ffe4ff */
[----:B--2---:R-:W2:Y:S04]  /*0190*/  LDG.E.U8.CONSTANT R5, desc[UR4][R4.64] ;  /* 0x0000000404057981 */ /* 0x004ea8000c1e9100 */
[----:B------:R-:W3:Y:S01]  /*01a0*/  LDG.E.U8.CONSTANT R7, desc[UR4][R6.64] ;  /* 0x0000000406077981 */ /* 0x000ee2000c1e9100 */
[----:B------:R-:W-:-:S04]  /*01b0*/  IMAD.SHL.U32 R0, R0, 0x2, RZ ;  /* 0x0000000200007824 */ /* 0x000fc800078e00ff */
[----:B0-----:R-:W-:-:S05]  /*01c0*/  IMAD R0, R3, UR6, R0 ;  /* 0x0000000603007c24 */ /* 0x001fca000f8e0200 */
[----:B-1----:R-:W-:-:S04]  /*01d0*/  IADD3 R2, P0, PT, R0, UR8, RZ ;  /* 0x0000000800027c10 */ /* 0x002fc8000ff1e0ff */
[----:B------:R-:W-:-:S05]  /*01e0*/  LEA.HI.X.SX32 R3, R0, UR9, 0x1, P0 ;  /* 0x0000000900037c11 */ /* 0x000fca00080f0eff */
[----:B--2---:R-:W-:Y:S04]  /*01f0*/  STG.E.U8 desc[UR4][R2.64], R5 ;  /* 0x0000000502007986 */ /* 0x004fe8000c101104 */
[----:B---3--:R-:W-:Y:S01]  /*0200*/  STG.E.U8 desc[UR4][R2.64+0x1], R7 ;  /* 0x0000010702007986 */ /* 0x008fe2000c101104 */
[----:B------:R-:W-:Y:S05]  /*0210*/  EXIT ;  /* 0x000000000000794d */ /* 0x000fea0003800000 */
.L_x_63:
        /* <DEDUP_REMOVED lines=14> */
.L_x_91:


//--------------------- .text._Z27fp32_planar_to_RGB24_kernelPKfPhiii --------------------------
	.section	.text._Z27fp32_planar_to_RGB24_kernelPKfPhiii,"ax",@progbits
	.align	128
.text._Z27fp32_planar_to_RGB24_kernelPKfPhiii:
        .type           _Z27fp32_planar_to_RGB24_kernelPKfPhiii,@function
        .size           _Z27fp32_planar_to_RGB24_kernelPKfPhiii,(.L_x_92 - _Z27fp32_planar_to_RGB24_kernelPKfPhiii)
        .other          _Z27fp32_planar_to_RGB24_kernelPKfPhiii,@"STO_CUDA_ENTRY STV_DEFAULT"
_Z27fp32_planar_to_RGB24_kernelPKfPhiii:
[----:B------:R-:W-:Y:S01]  /*0000*/  LDC R1, c[0x0][0x37c] ;  /* 0x0000df00ff017b82 */ /* 0x000fe20000000800 */
[----:B------:R-:W0:Y:S07]  /*0010*/  S2R R2, SR_TID.Y ;  /* 0x0000000000027919 */ /* 0x000e2e0000002200 */
[----:B------:R-:W1:Y:S01]  /*0020*/  LDC R0, c[0x0][0x360] ;  /* 0x0000d800ff007b82 */ /* 0x000e620000000800 */
[----:B------:R-:W2:Y:S01]  /*0030*/  LDCU UR6, c[0x0][0x398] ;  /* 0x00007300ff0677ac */ /* 0x000ea20008000800 */
[----:B------:R-:W1:Y:S06]  /*0040*/  S2R R3, SR_TID.X ;  /* 0x0000000000037919 */ /* 0x000e6c0000002100 */
[----:B------:R-:W0:Y:S08]  /*0050*/  S2UR UR5, SR_CTAID.Y ;  /* 0x00000000000579c3 */ /* 0x000e300000002600 */
[----:B------:R-:W0:Y:S08]  /*0060*/  LDC R9, c[0x0][0x364] ;  /* 0x0000d900ff097b82 */ /* 0x000e300000000800 */
[----:B------:R-:W1:Y:S08]  /*0070*/  S2UR UR4, SR_CTAID.X ;  /* 0x00000000000479c3 */ /* 0x000e700000002500 */
[----:B------:R-:W3:Y:S01]  /*0080*/  LDC R7, c[0x0][0x394] ;  /* 0x0000e500ff077b82 */ /* 0x000ee20000000800 */
[----:B0-----:R-:W-:-:S05]  /*0090*/  IMAD R9, R9, UR5, R2 ;  /* 0x0000000509097c24 */ /* 0x001fca000f8e0202 */
[----:B--2---:R-:W-:Y:S01]  /*00a0*/  ISETP.GE.AND P0, PT, R9, UR6, PT ;  /* 0x0000000609007c0c */ /* 0x004fe2000bf06270 */
[----:B-1----:R-:W-:-:S05]  /*00b0*/  IMAD R0, R0, UR4, R3 ;  /* 0x0000000400007c24 */ /* 0x002fca000f8e0203 */
[----:B---3--:R-:W-:-:S13]  /*00c0*/  ISETP.GE.OR P0, PT, R0, R7, P0 ;  /* 0x000000070000720c */ /* 0x008fda0000706670 */
[----:B------:R-:W-:Y:S05]  /*00d0*/  @P0 EXIT ;  /* 0x000000000000094d */ /* 0x000fea0003800000 */
[----:B------:R-:W0:Y:S01]  /*00e0*/  LDC.64 R2, c[0x0][0x380] ;  /* 0x0000e000ff027b82 */ /* 0x000e220000000a00 */
[----:B------:R-:W-:Y:S01]  /*00f0*/  IMAD R5, R9, R7, R0 ;  /* 0x0000000709057224 */ /* 0x000fe200078e0200 */
[----:B------:R-:W1:Y:S01]  /*0100*/  LDCU.64 UR4, c[0x0][0x358] ;  /* 0x00006b00ff0477ac */ /* 0x000e620008000a00 */
[----:B------:R-:W-:Y:S01]  /*0110*/  IMAD R7, R7, UR6, RZ ;  /* 0x0000000607077c24 */ /* 0x000fe2000f8e02ff */
[----:B------:R-:W2:Y:S01]  /*0120*/  LDCU UR7, c[0x0][0x390] ;  /* 0x00007200ff0777ac */ /* 0x000ea20008000800 */
[----:B------:R-:W3:Y:S01]  /*0130*/  LDCU.64 UR8, c[0x0][0x388] ;  /* 0x00007100ff0877ac */ /* 0x000ee20008000a00 */
[----:B0-----:R-:W-:-:S05]  /*0140*/  IMAD.WIDE R2, R5, 0x4, R2 ;  /* 0x0000000405027825 */ /* 0x001fca00078e0202 */
[----:B-1----:R3:W4:Y:S01]  /*0150*/  LDG.E R8, desc[UR4][R2.64] ;  /* 0x0000000402087981 */ /* 0x002722000c1e1900 */
[----:B------:R-:W-:-:S05]  /*0160*/  IMAD.WIDE R4, R7, 0x4, R2 ;  /* 0x0000000407047825 */ /* 0x000fca00078e0202 */
[----:B------:R-:W5:Y:S01]  /*0170*/  LDG.E R10, desc[UR4][R4.64] ;  /* 0x00000004040a7981 */ /* 0x000f62000c1e1900 */
[----:B------:R-:W-:-:S06]  /*0180*/  IMAD.WIDE R6, R7, 0x4, R4 ;  /* 0x0000000407067825 */ /* 0x000fcc00078e0204 */
[----:B------:R-:W5:Y:S01]  /*0190*/  LDG.E R6, desc[UR4][R6.64] ;  /* 0x0000000406067981 */ /* 0x000f62000c1e1900 */
[----:B--2---:R-:W-:-:S04]  /*01a0*/  IMAD R9, R9, UR7, RZ ;  /* 0x0000000709097c24 */ /* 0x004fc8000f8e02ff */
[----:B------:R-:W-:-:S05]  /*01b0*/  IMAD R9, R0, 0x3, R9 ;  /* 0x0000000300097824 */ /* 0x000fca00078e0209 */
[----:B---3--:R-:W-:-:S04]  /*01c0*/  IADD3 R2, P0, PT, R9, UR8, RZ ;  /* 0x0000000809027c10 */ /* 0x008fc8000ff1e0ff */
[----:B------:R-:W-:Y:S01]  /*01d0*/  LEA.HI.X.SX32 R3, R9, UR9, 0x1, P0 ;  /* 0x0000000909037c11 */ /* 0x000fe200080f0eff */
[----:B----4-:R-:W-:-:S04]  /*01e0*/  FMUL R8, R8, 255 ;  /* 0x437f000008087820 */ /* 0x010fc80000400000 */
[----:B------:R-:W0:Y:S01]  /*01f0*/  F2I.U32.TRUNC.NTZ R11, R8 ;  /* 0x00000008000b7305 */ /* 0x000e22000020f000 */
[----:B-----5:R-:W-:-:S07]  /*0200*/  FMUL R10, R10, 255 ;  /* 0x437f00000a0a7820 */ /* 0x020fce0000400000 */
[----:B------:R-:W1:Y:S01]  /*0210*/  F2I.U32.TRUNC.NTZ R13, R10 ;  /* 0x0000000a000d7305 */ /* 0x000e62000020f000 */
[----:B------:R-:W-:Y:S01]  /*0220*/  FMUL R12, R6, 255 ;  /* 0x437f0000060c7820 */ /* 0x000fe20000400000 */
[----:B0-----:R-:W-:Y:S06]  /*0230*/  STG.E.U8 desc[UR4][R2.64], R11 ;  /* 0x0000000b02007986 */ /* 0x001fec000c101104 */
[----:B------:R-:W0:Y:S01]  /*0240*/  F2I.U32.TRUNC.NTZ R5, R12 ;  /* 0x0000000c00057305 */ /* 0x000e22000020f000 */
[----:B-1----:R-:W-:Y:S04]  /*0250*/  STG.E.U8 desc[UR4][R2.64+0x1], R13 ;  /* 0x0000010d02007986 */ /* 0x002fe8000c101104 */
[----:B0-----:R-:W-:Y:S01]  /*0260*/  STG.E.U8 desc[UR4][R2.64+0x2], R5 ;  /* 0x0000020502007986 */ /* 0x001fe2000c101104 */
[----:B------:R-:W-:Y:S05]  /*0270*/  EXIT ;  /* 0x000000000000794d */ /* 0x000fea0003800000 */
.L_x_64:
        /* <DEDUP_REMOVED lines=16> */
.L_x_92:


//--------------------- .text._Z27fp16_planar_to_RGB24_kernelPK6__halfPhiii --------------------------
	.section	.text._Z27fp16_planar_to_RGB24_kernelPK6__halfPhiii,"ax",@progbits
	.align	128
.text._Z27fp16_planar_to_RGB24_kernelPK6__halfPhiii:
        .type           _Z27fp16_planar_to_RGB24_kernelPK6__halfPhiii,@function
        .size           _Z27fp16_planar_to_RGB24_kernelPK6__halfPhiii,(.L_x_93 - _Z27fp16_planar_to_RGB24_kernelPK6__halfPhiii)
        .other          _Z27fp16_planar_to_RGB24_kernelPK6__halfPhiii,@"STO_CUDA_ENTRY STV_DEFAULT"
_Z27fp16_planar_to_RGB24_kernelPK6__halfPhiii:
        /* <DEDUP_REMOVED lines=21> */
[----:B-1----:R-:W4:Y:S01]  /*0150*/  LDG.E.U16 R8, desc[UR4][R2.64] ;  /* 0x0000000402087981 */ /* 0x002f22000c1e1500 */
[----:B------:R-:W-:-:S05]  /*0160*/  IMAD.WIDE R4, R7, 0x2, R2 ;  /* 0x0000000207047825 */ /* 0x000fca00078e0202 */
[----:B------:R-:W5:Y:S01]  /*0170*/  LDG.E.U16 R10, desc[UR4][R4.64] ;  /* 0x00000004040a7981 */ /* 0x000f62000c1e1500 */
[----:B------:R-:W-:-:S06]  /*0180*/  IMAD.WIDE R6, R7, 0x2, R4 ;  /* 0x0000000207067825 */ /* 0x000fcc00078e0204 */
[----:B------:R-:W3:Y:S01]  /*0190*/  LDG.E.U16 R6, desc[UR4][R6.64] ;  /* 0x0000000406067981 */ /* 0x000ee2000c1e1500 */
[----:B--2---:R-:W-:-:S04]  /*01a0*/  IMAD R9, R9, UR7, RZ ;  /* 0x0000000709097c24 */ /* 0x004fc8000f8e02ff */
[----:B------:R-:W-:Y:S02]  /*01b0*/  IMAD R9, R0, 0x3, R9 ;  /* 0x0000000300097824 */ /* 0x000fe400078e0209 */
[----:B----4-:R-:W-:-:S05]  /*01c0*/  HADD2.F32 R8, -RZ, R8.H0_H0 ;  /* 0x20000008ff087230 */ /* 0x010fca0000004100 */
[----:B------:R-:W-:Y:S01]  /*01d0*/  FMUL R8, R8, 255 ;  /* 0x437f000008087820 */ /* 0x000fe20000400000 */
[----:B-----5:R-:W-:-:S03]  /*01e0*/  HADD2.F32 R10, -RZ, R10.H0_H0 ;  /* 0x2000000aff0a7230 */ /* 0x020fc60000004100 */
[----:B------:R-:W0:Y:S02]  /*01f0*/  F2I.U32.TRUNC.NTZ R11, R8 ;  /* 0x00000008000b7305 */ /* 0x000e24000020f000 */
[----:B------:R-:W-:Y:S01]  /*0200*/  FMUL R10, R10, 255 ;  /* 0x437f00000a0a7820 */ /* 0x000fe20000400000 */
[----:B---3--:R-:W-:-:S05]  /*0210*/  HADD2.F32 R2, -RZ, R6.H0_H0 ;  /* 0x20000006ff027230 */ /* 0x008fca0000004100 */
[----:B------:R-:W1:Y:S01]  /*0220*/  F2I.U32.TRUNC.NTZ R5, R10 ;  /* 0x0000000a00057305 */ /* 0x000e62000020f000 */
[----:B------:R-:W-:Y:S01]  /*0230*/  FMUL R4, R2, 255 ;  /* 0x437f000002047820 */ /* 0x000fe20000400000 */
[----:B------:R-:W-:-:S04]  /*0240*/  IADD3 R2, P0, PT, R9, UR8, RZ ;  /* 0x0000000809027c10 */ /* 0x000fc8000ff1e0ff */
[----:B------:R-:W-:Y:S02]  /*0250*/  LEA.HI.X.SX32 R3, R9, UR9, 0x1, P0 ;  /* 0x0000000909037c11 */ /* 0x000fe400080f0eff */
[----:B------:R-:W2:Y:S03]  /*0260*/  F2I.U32.TRUNC.NTZ R7, R4 ;  /* 0x0000000400077305 */ /* 0x000ea6000020f000 */
[----:B0-----:R-:W-:Y:S04]  /*0270*/  STG.E.U8 desc[UR4][R2.64], R11 ;  /* 0x0000000b02007986 */ /* 0x001fe8000c101104 */
[----:B-1----:R-:W-:Y:S04]  /*0280*/  STG.E.U8 desc[UR4][R2.64+0x1], R5 ;  /* 0x0000010502007986 */ /* 0x002fe8000c101104 */
[----:B--2---:R-:W-:Y:S01]  /*0290*/  STG.E.U8 desc[UR4][R2.64+0x2], R7 ;  /* 0x0000020702007986 */ /* 0x004fe2000c101104 */
[----:B------:R-:W-:Y:S05]  /*02a0*/  EXIT ;  /* 0x000000000000794d */ /* 0x000fea0003800000 */
.L_x_65:
        /* <DEDUP_REMOVED lines=13> */
.L_x_93:


//--------------------- .text._Z20half_to_float_kernelPK6__halfPfi --------------------------
	.section	.text._Z20half_to_float_kernelPK6__halfPfi,"ax",@progbits
	.align	128
.text._Z20half_to_float_kernelPK6__halfPfi:
        .type           _Z20half_to_float_kernelPK6__halfPfi,@function
        .size           _Z20half_to_float_kernelPK6__halfPfi,(.L_x_94 - _Z20half_to_float_kernelPK6__halfPfi)
        .other          _Z20half_to_float_kernelPK6__halfPfi,@"STO_CUDA_ENTRY STV_DEFAULT"
_Z20half_to_float_kernelPK6__halfPfi:
[----:B------:R-:W-:Y:S01]  /*0000*/  LDC R1, c[0x0][0x37c] ;  /* 0x0000df00ff017b82 */ /* 0x000fe20000000800 */
[----:B------:R-:W0:Y:S07]  /*0010*/  S2R R0, SR_TID.X ;  /* 0x0000000000007919 */ /* 0x000e2e0000002100 */
[----:B------:R-:W0:Y:S01]  /*0020*/  S2UR UR4, SR_CTAID.X ;  /* 0x00000000000479c3 */ /* 0x000e220000002500 */
[----:B------:R-:W1:Y:S07]  /*0030*/  LDCU UR5, c[0x0][0x390] ;  /* 0x00007200ff0577ac */ /* 0x000e6e0008000800 */
[----:B------:R-:W0:Y:S02]  /*0040*/  LDC R7, c[0x0][0x360] ;  /* 0x0000d800ff077b82 */ /* 0x000e240000000800 */
[----:B0-----:R-:W-:-:S05]  /*0050*/  IMAD R7, R7, UR4, R0 ;  /* 0x0000000407077c24 */ /* 0x001fca000f8e0200 */
[----:B-1----:R-:W-:-:S13]  /*0060*/  ISETP.GE.AND P0, PT, R7, UR5, PT ;  /* 0x0000000507007c0c */ /* 0x002fda000bf06270 */
[----:B------:R-:W-:Y:S05]  /*0070*/  @P0 EXIT ;  /* 0x000000000000094d */ /* 0x000fea0003800000 */
[----:B------:R-:W0:Y:S01]  /*0080*/  LDC.64 R2, c[0x0][0x380] ;  /* 0x0000e000ff027b82 */ /* 0x000e220000000a00 */
[----:B------:R-:W1:Y:S07]  /*0090*/  LDCU.64 UR4, c[0x0][0x358] ;  /* 0x00006b00ff0477ac */ /* 0x000e6e0008000a00 */
[----:B------:R-:W2:Y:S01]  /*00a0*/  LDC.64 R4, c[0x0][0x388] ;  /* 0x0000e200ff047b82 */ /* 0x000ea20000000a00 */
[----:B0-----:R-:W-:-:S06]  /*00b0*/  IMAD.WIDE R2, R7, 0x2, R2 ;  /* 0x0000000207027825 */ /* 0x001fcc00078e0202 */
[----:B-1----:R-:W3:Y:S01]  /*00c0*/  LDG.E.U16 R2, desc[UR4][R2.64] ;  /* 0x0000000402027981 */ /* 0x002ee2000c1e1500 */
[----:B--2---:R-:W-:-:S04]  /*00d0*/  IMAD.WIDE R4, R7, 0x4, R4 ;  /* 0x0000000407047825 */ /* 0x004fc800078e0204 */
[----:B---3--:R-:W-:-:S05]  /*00e0*/  HADD2.F32 R7, -RZ, R2.H0_H0 ;  /* 0x20000002ff077230 */ /* 0x008fca0000004100 */
[----:B------:R-:W-:Y:S01]  /*00f0*/  STG.E desc[UR4][R4.64], R7 ;  /* 0x0000000704007986 */ /* 0x000fe2000c101904 */
[----:B------:R-:W-:Y:S05]  /*0100*/  EXIT ;  /* 0x000000000000794d */ /* 0x000fea0003800000 */
.L_x_66:
        /* <DEDUP_REMOVED lines=15> */
.L_x_94:


//--------------------- .text._Z22rgb24_to_yuv420_kernelPKhPhS1_S1_iiiii --------------------------
	.section	.text._Z22rgb24_to_yuv420_kernelPKhPhS1_S1_iiiii,"ax",@progbits
	.align	128
.text._Z22rgb24_to_yuv420_kernelPKhPhS1_S1_iiiii:
        .type           _Z22rgb24_to_yuv420_kernelPKhPhS1_S1_iiiii,@function
        .size           _Z22rgb24_to_yuv420_kernelPKhPhS1_S1_iiiii,(.L_x_95 - _Z22rgb24_to_yuv420_kernelPKhPhS1_S1_iiiii)
        .other          _Z22rgb24_to_yuv420_kernelPKhPhS1_S1_iiiii,@"STO_CUDA_ENTRY STV_DEFAULT"
_Z22rgb24_to_yuv420_kernelPKhPhS1_S1_iiiii:
[----:B------:R-:W-:Y:S01]  /*0000*/  LDC R1, c[0x0][0x37c] ;  /* 0x0000df00ff017b82 */ /* 0x000fe20000000800 */
[----:B------:R-:W0:Y:S07]  /*0010*/  S2R R0, SR_TID.Y ;  /* 0x0000000000007919 */ /* 0x000e2e0000002200 */
[----:B------:R-:W1:Y:S01]  /*0020*/  LDC R4, c[0x0][0x360] ;  /* 0x0000d800ff047b82 */ /* 0x000e620000000800 */
[----:B------:R-:W2:Y:S01]  /*0030*/  LDCU.64 UR6, c[0x0][0x3a0] ;  /* 0x00007400ff0677ac */ /* 0x000ea20008000a00 */
[----:B------:R-:W1:Y:S06]  /*0040*/  S2R R3, SR_TID.X ;  /* 0x0000000000037919 */ /* 0x000e6c0000002100 */
[----:B------:R-:W0:Y:S08]  /*0050*/  S2UR UR5, SR_CTAID.Y ;  /* 0x00000000000579c3 */ /* 0x000e300000002600 */
[----:B------:R-:W0:Y:S08]  /*0060*/  LDC R5, c[0x0][0x364] ;  /* 0x0000d900ff057b82 */ /* 0x000e300000000800 */
[----:B------:R-:W1:Y:S01]  /*0070*/  S2UR UR4, SR_CTAID.X ;  /* 0x00000000000479c3 */ /* 0x000e620000002500 */
[----:B0-----:R-:W-:-:S05]  /*0080*/  IMAD R5, R5, UR5, R0 ;  /* 0x0000000505057c24 */ /* 0x001fca000f8e0200 */
[----:B--2---:R-:W-:Y:S01]  /*0090*/  ISETP.GE.AND P0, PT, R5, UR7, PT ;  /* 0x0000000705007c0c */ /* 0x004fe2000bf06270 */
[----:B-1----:R-:W-:-:S05]  /*00a0*/  IMAD R4, R4, UR4, R3 ;  /* 0x0000000404047c24 */ /* 0x002fca000f8e0203 */
[----:B------:R-:W-:-:S13]  /*00b0*/  ISETP.GE.OR P0, PT, R4, UR6, P0 ;  /* 0x0000000604007c0c */ /* 0x000fda0008706670 */
[----:B------:R-:W-:Y:S05]  /*00c0*/  @P0 EXIT ;  /* 0x000000000000094d */ /* 0x000fea0003800000 */
[----:B------:R-:W0:Y:S01]  /*00d0*/  LDC.64 R2, c[0x0][0x3a8] ;  /* 0x0000ea00ff027b82 */ /* 0x000e220000000a00 */
[----:B------:R-:W1:Y:S01]  /*00e0*/  LDCU.128 UR8, c[0x0][0x380] ;  /* 0x00007000ff0877ac */ /* 0x000e620008000c00 */
[----:B------:R-:W-:Y:S01]  /*00f0*/  IMAD R0, R4, 0x3, RZ ;  /* 0x0000000304007824 */ /* 0x000fe200078e02ff */
[----:B------:R-:W2:Y:S03]  /*0100*/  LDCU.64 UR4, c[0x0][0x358] ;  /* 0x00006b00ff0477ac */ /* 0x000ea60008000a00 */
[----:B0-----:R-:W-:-:S05]  /*0110*/  IMAD R7, R5, R2, R0 ;  /* 0x0000000205077224 */ /* 0x001fca00078e0200 */
[----:B-1----:R-:W-:-:S04]  /*0120*/  IADD3 R6, P0, PT, R7, UR8, RZ ;  /* 0x0000000807067c10 */ /* 0x002fc8000ff1e0ff */
[----:B------:R-:W-:-:S05]  /*0130*/  LEA.HI.X.SX32 R7, R7, UR9, 0x1, P0 ;  /* 0x0000000907077c11 */ /* 0x000fca00080f0eff */
[----:B--2---:R-:W2:Y:S04]  /*0140*/  LDG.E.U8.CONSTANT R8, desc[UR4][R6.64+0x1] ;  /* 0x0000010406087981 */ /* 0x004ea8000c1e9100 */
[----:B------:R-:W3:Y:S04]  /*0150*/  LDG.E.U8.CONSTANT R9, desc[UR4][R6.64] ;  /* 0x0000000406097981 */ /* 0x000ee8000c1e9100 */
[----:B------:R-:W4:Y:S01]  /*0160*/  LDG.E.U8.CONSTANT R10, desc[UR4][R6.64+0x2] ;  /* 0x00000204060a7981 */ /* 0x000f22000c1e9100 */
[----:B------:R-:W-:Y:S01]  /*0170*/  LOP3.LUT R13, R4, 0x1, R5, 0xc8, !PT ;  /* 0x00000001040d7812 */ /* 0x000fe200078ec805 */
[----:B------:R-:W-:-:S03]  /*0180*/  IMAD R3, R5, R3, R4 ;  /* 0x0000000305037224 */ /* 0x000fc600078e0204 */
[----:B------:R-:W-:Y:S02]  /*0190*/  ISETP.NE.U32.AND P0, PT, R13, 0x1, PT ;  /* 0x000000010d00780c */ /* 0x000fe40003f05070 */
[----:B--2---:R-:W-:Y:S02]  /*01a0*/  I2FP.F32.U32 R8, R8 ;  /* 0x0000000800087245 */ /* 0x004fe40000201000 */
[----:B---3--:R-:W-:-:S03]  /*01b0*/  I2FP.F32.U32 R9, R9 ;  /* 0x0000000900097245 */ /* 0x008fc60000201000 */
[----:B------:R-:W-:Y:S01]  /*01c0*/  FMUL R12, R8, 0.61400002241134643555 ;  /* 0x3f1d2f1b080c7820 */ /* 0x000fe20000400000 */
[----:B----4-:R-:W-:-:S03]  /*01d0*/  I2FP.F32.U32 R10, R10 ;  /* 0x0000000a000a7245 */ /* 0x010fc60000201000 */
[----:B------:R-:W-:Y:S01]  /*01e0*/  FFMA R11, R9, 0.18299999833106994629, R12 ;  /* 0x3e3b645a090b7823 */ /* 0x000fe2000000000c */
[----:B------:R-:W-:-:S03]  /*01f0*/  IADD3 R12, P1, PT, R3, UR10, RZ ;  /* 0x0000000a030c7c10 */ /* 0x000fc6000ff3e0ff */
[----:B------:R-:W-:Y:S01]  /*0200*/  FFMA R11, R10, 0.061999998986721038818, R11 ;  /* 0x3d7df3b60a0b7823 */ /* 0x000fe2000000000b */
[----:B------:R-:W-:-:S03]  /*0210*/  LEA.HI.X.SX32 R13, R3, UR11, 0x1, P1 ;  /* 0x0000000b030d7c11 */ /* 0x000fc600088f0eff */
[----:B------:R-:W-:-:S04]  /*0220*/  FADD R11, R11, 16 ;  /* 0x418000000b0b7421 */ /* 0x000fc80000000000 */
[----:B------:R-:W-:-:S05]  /*0230*/  FADD R11, R11, 0.5 ;  /* 0x3f0000000b0b7421 */ /* 0x000fca0000000000 */
[----:B------:R-:W-:-:S04]  /*0240*/  FMNMX R11, RZ, R11, !PT ;  /* 0x0000000bff0b7209 */ /* 0x000fc80007800000 */
[----:B------:R-:W-:-:S06]  /*0250*/  FMNMX R11, R11, 255, PT ;  /* 0x437f00000b0b7809 */ /* 0x000fcc0003800000 */
[----:B------:R-:W0:Y:S02]  /*0260*/  F2I.U32.TRUNC.NTZ R11, R11 ;  /* 0x0000000b000b7305 */ /* 0x000e24000020f000 */
[----:B0-----:R0:W-:Y:S01]  /*0270*/  STG.E.U8 desc[UR4][R12.64], R11 ;  /* 0x0000000b0c007986 */ /* 0x0011e2000c101104 */
[----:B------:R-:W-:Y:S05]  /*0280*/  @!P0 EXIT ;  /* 0x000000000000894d */ /* 0x000fea0003800000 */
[----:B------:R-:W-:Y:S02]  /*0290*/  VIADD R3, R5, 0x1 ;  /* 0x0000000105037836 */ /* 0x000fe40000000000 */
[----:B------:R-:W-:-:S03]  /*02a0*/  VIADD R20, R4, 0x1 ;  /* 0x0000000104147836 */ /* 0x000fc60000000000 */
[----:B------:R-:W-:Y:S02]  /*02b0*/  ISETP.GE.U32.AND P1, PT, R3, UR7, PT ;  /* 0x0000000703007c0c */ /* 0x000fe4000bf26070 */
[----:B------:R-:W-:-:S11]  /*02c0*/  ISETP.GE.AND P0, PT, R20, UR6, PT ;  /* 0x0000000614007c0c */ /* 0x000fd6000bf06270 */
[----:B------:R-:W-:Y:S02]  /*02d0*/  @!P1 IADD3 R14, P2, PT, R6, R2, RZ ;  /* 0x00000002060e9210 */ /* 0x000fe40007f5e0ff */
[----:B0-----:R-:W2:Y:S02]  /*02e0*/  @!P0 LDG.E.U8.CONSTANT R13, desc[UR4][R6.64+0x4] ;  /* 0x00000404060d8981 */ /* 0x001ea4000c1e9100 */
[----:B------:R-:W-:Y:S02]  /*02f0*/  @!P1 LEA.HI.X.SX32 R15, R2, R7, 0x1, P2 ;  /* 0x00000007020f9211 */ /* 0x000fe400010f0eff */
[----:B------:R-:W3:Y:S04]  /*0300*/  @!P0 LDG.E.U8.CONSTANT R17, desc[UR4][R6.64+0x3] ;  /* 0x0000030406118981 */ /* 0x000ee8000c1e9100 */
[----:B------:R-:W4:Y:S04]  /*0310*/  @!P1 LDG.E.U8.CONSTANT R3, desc[UR4][R14.64+0x1] ;  /* 0x000001040e039981 */ /* 0x000f28000c1e9100 */
[----:B------:R-:W5:Y:S04]  /*0320*/  @!P1 LDG.E.U8.CONSTANT R11, desc[UR4][R14.64] ;  /* 0x000000040e0b9981 */ /* 0x000f68000c1e9100 */
[----:B------:R0:W5:Y:S04]  /*0330*/  @!P0 LDG.E.U8.CONSTANT R19, desc[UR4][R6.64+0x5] ;  /* 0x0000050406138981 */ /* 0x000168000c1e9100 */
[----:B------:R-:W5:Y:S01]  /*0340*/  @!P1 LDG.E.U8.CONSTANT R12, desc[UR4][R14.64+0x2] ;  /* 0x000002040e0c9981 */ /* 0x000f62000c1e9100 */
[C---:B------:R-:W-:Y:S01]  /*0350*/  FMUL R16, R8.reuse, -0.33899998664855957031 ;  /* 0xbead916808107820 */ /* 0x040fe20000400000 */
[----:B------:R-:W-:Y:S01]  /*0360*/  FMUL R8, R8, -0.39899998903274536133 ;  /* 0xbecc49ba08087820 */ /* 0x000fe20000400000 */
[----:B------:R-:W-:Y:S01]  /*0370*/  ISETP.GE.OR P2, PT, R20, UR6, P1 ;  /* 0x0000000614007c0c */ /* 0x000fe20008f46670 */
[----:B------:R-:W-:Y:S01]  /*0380*/  BSSY.RECONVERGENT B0, `(.L_x_67) ;  /* 0x000003c000007945 */ /* 0x000fe20003800200 */
[----:B--2---:R-:W-:Y:S01]  /*0390*/  @!P0 I2FP.F32.U32 R18, R13 ;  /* 0x0000000d00128245 */ /* 0x004fe20000201000 */
[C---:B------:R-:W-:Y:S01]  /*03a0*/  FFMA R13, R9.reuse, -0.10100000351667404175, R16 ;  /* 0xbdced917090d7823 */ /* 0x040fe20000000010 */
[----:B------:R-:W-:Y:S01]  /*03b0*/  FFMA R9, R9, 0.43900001049041748047, R8 ;  /* 0x3ee0c49c09097823 */ /* 0x000fe20000000008 */
[----:B---3--:R-:W-:-:S02]  /*03c0*/  @!P0 I2FP.F32.U32 R17, R17 ;  /* 0x0000001100118245 */ /* 0x008fc40000201000 */
[C---:B------:R-:W-:Y:S01]  /*03d0*/  @!P0 FMUL R16, R18.reuse, -0.33899998664855957031 ;  /* 0xbead916812108820 */ /* 0x040fe20000400000 */
[----:B------:R-:W-:Y:S01]  /*03e0*/  @!P0 FMUL R18, R18, -0.39899998903274536133 ;  /* 0xbecc49ba12128820 */ /* 0x000fe20000400000 */
[----:B----4-:R-:W-:Y:S01]  /*03f0*/  @!P1 I2FP.F32.U32 R3, R3 ;  /* 0x0000000300039245 */ /* 0x010fe20000201000 */
[C---:B------:R-:W-:Y:S01]  /*0400*/  FFMA R13, R10.reuse, 0.43900001049041748047, R13 ;  /* 0x3ee0c49c0a0d7823 */ /* 0x040fe2000000000d */
[----:B------:R-:W-:Y:S01]  /*0410*/  @!P0 FFMA R16, R17, -0.10100000351667404175, R16 ;  /* 0xbdced91711108823 */ /* 0x000fe20000000010 */
[----:B-----5:R-:W-:Y:S02]  /*0420*/  @!P1 I2FP.F32.U32 R11, R11 ;  /* 0x0000000b000b9245 */ /* 0x020fe40000201000 */
[----:B0-----:R-:W-:Y:S01]  /*0430*/  @!P1 FMUL R6, R3, -0.33899998664855957031 ;  /* 0xbead916803069820 */ /* 0x001fe20000400000 */
[----:B------:R-:W-:Y:S01]  /*0440*/  FFMA R9, R10, -0.039999999105930328369, R9 ;  /* 0xbd23d70a0a097823 */ /* 0x000fe20000000009 */
[----:B------:R-:W-:Y:S01]  /*0450*/  @!P0 FFMA R18, R17, 0.43900001049041748047, R18 ;  /* 0x3ee0c49c11128823 */ /* 0x000fe20000000012 */
[----:B------:R-:W-:Y:S01]  /*0460*/  @!P0 I2FP.F32.U32 R19, R19 ;  /* 0x0000001300138245 */ /* 0x000fe20000201000 */
[----:B------:R-:W-:Y:S01]  /*0470*/  @!P1 FMUL R8, R3, -0.39899998903274536133 ;  /* 0xbecc49ba03089820 */ /* 0x000fe20000400000 */
[----:B------:R-:W-:Y:S01]  /*0480*/  @!P1 FFMA R3, R11, -0.10100000351667404175, R6 ;  /* 0xbdced9170b039823 */ /* 0x000fe20000000006 */
[----:B------:R-:W-:Y:S01]  /*0490*/  FADD R13, R13, 128 ;  /* 0x430000000d0d7421 */ /* 0x000fe20000000000 */
[----:B------:R-:W-:Y:S01]  /*04a0*/  @!P1 I2FP.F32.U32 R12, R12 ;  /* 0x0000000c000c9245 */ /* 0x000fe20000201000 */
[C---:B------:R-:W-:Y:S01]  /*04b0*/  @!P0 FFMA R16, R19.reuse, 0.43900001049041748047, R16 ;  /* 0x3ee0c49c13108823 */ /* 0x040fe20000000010 */
[----:B------:R-:W-:Y:S01]  /*04c0*/  @!P0 FFMA R18, R19, -0.039999999105930328369, R18 ;  /* 0xbd23d70a13128823 */ /* 0x000fe20000000012 */
[----:B------:R-:W-:Y:S01]  /*04d0*/  FADD R9, R9, 128 ;  /* 0x4300000009097421 */ /* 0x000fe20000000000 */
[----:B------:R-:W-:Y:S01]  /*04e0*/  @!P1 FFMA R11, R11, 0.43900001049041748047, R8 ;  /* 0x3ee0c49c0b0b9823 */ /* 0x000fe20000000008 */
[----:B------:R-:W-:Y:S01]  /*04f0*/  FADD R7, RZ, R13 ;  /* 0x0000000dff077221 */ /* 0x000fe20000000000 */
[----:B------:R-:W-:Y:S01]  /*0500*/  @!P0 FADD R16, R16, 128 ;  /* 0x4300000010108421 */ /* 0x000fe20000000000 */
[----:B------:R-:W-:Y:S01]  /*0510*/  FADD R9, RZ, R9 ;  /* 0x00000009ff097221 */ /* 0x000fe20000000000 */
[----:B------:R-:W-:Y:S01]  /*0520*/  @!P0 FADD R18, R18, 128 ;  /* 0x4300000012128421 */ /* 0x000fe20000000000 */
[C---:B------:R-:W-:Y:S01]  /*0530*/  @!P1 FFMA R6, R12.reuse, 0.43900001049041748047, R3 ;  /* 0x3ee0c49c0c069823 */ /* 0x040fe20000000003 */
[----:B------:R-:W-:Y:S01]  /*0540*/  @!P1 FFMA R11, R12, -0.039999999105930328369, R11 ;  /* 0xbd23d70a0c0b9823 */ /* 0x000fe2000000000b */
[----:B------:R-:W-:Y:S01]  /*0550*/  IMAD.MOV.U32 R3, RZ, RZ, 0x1 ;  /* 0x00000001ff037424 */ /* 0x000fe200078e00ff */
[----:B------:R-:W-:Y:S01]  /*0560*/  @!P0 MOV R3, 0x2 ;  /* 0x0000000200038802 */ /* 0x000fe20000000f00 */
[----:B------:R-:W-:Y:S01]  /*0570*/  @!P0 FADD R7, R7, R16 ;  /* 0x0000001007078221 */ /* 0x000fe20000000000 */
[----:B------:R-:W-:Y:S01]  /*0580*/  @!P0 FADD R9, R9, R18 ;  /* 0x0000001209098221 */ /* 0x000fe20000000000 */
[----:B------:R-:W-:Y:S01]  /*0590*/  @!P1 FADD R6, R6, 128 ;  /* 0x4300000006069421 */ /* 0x000fe20000000000 */
[----:B------:R-:W-:Y:S01]  /*05a0*/  @!P1 FADD R8, R11, 128 ;  /* 0x430000000b089421 */ /* 0x000fe20000000000 */
[----:B------:R-:W-:-:S02]  /*05b0*/  @!P1 VIADD R3, R3, 0x1 ;  /* 0x0000000103039836 */ /* 0x000fc40000000000 */
[----:B------:R-:W-:Y:S01]  /*05c0*/  @!P1 FADD R7, R7, R6 ;  /* 0x0000000607079221 */ /* 0x000fe20000000000 */
[----:B------:R-:W-:Y:S01]  /*05d0*/  @!P1 FADD R9, R9, R8 ;  /* 0x0000000809099221 */ /* 0x000fe20000000000 */
[----:B------:R-:W-:Y:S06]  /*05e0*/  @P2 BRA `(.L_x_68) ;  /* 0x0000000000542947 */ /* 0x000fec0003800000 */
[----:B------:R-:W-:-:S05]  /*05f0*/  IMAD R11, R5, R2, R2 ;  /* 0x00000002050b7224 */ /* 0x000fca00078e0202 */
[----:B------:R-:W-:-:S04]  /*0600*/  IADD3 R11, PT, PT, R0, 0x3, R11 ;  /* 0x00000003000b7810 */ /* 0x000fc80007ffe00b */
[----:B------:R-:W-:-:S04]  /*0610*/  IADD3 R10, P0, PT, R11, UR8, RZ ;  /* 0x000000080b0a7c10 */ /* 0x000fc8000ff1e0ff */
[----:B------:R-:W-:-:S05]  /*0620*/  LEA.HI.X.SX32 R11, R11, UR9, 0x1, P0 ;  /* 0x000000090b0b7c11 */ /* 0x000fca00080f0eff */
[----:B------:R-:W2:Y:S04]  /*0630*/  LDG.E.U8.CONSTANT R2, desc[UR4][R10.64+0x1] ;  /* 0x000001040a027981 */ /* 0x000ea8000c1e9100 */
[----:B------:R-:W3:Y:S04]  /*0640*/  LDG.E.U8.CONSTANT R0, desc[UR4][R10.64] ;  /* 0x000000040a007981 */ /* 0x000ee8000c1e9100 */
[----:B------:R-:W4:Y:S01]  /*0650*/  LDG.E.U8.CONSTANT R6, desc[UR4][R10.64+0x2] ;  /* 0x000002040a067981 */ /* 0x000f22000c1e9100 */
[----:B------:R-:W-:Y:S01]  /*0660*/  VIADD R3, R3, 0x1 ;  /* 0x0000000103037836 */ /* 0x000fe20000000000 */
[----:B--2---:R-:W-:-:S02]  /*0670*/  I2FP.F32.U32 R2, R2 ;  /* 0x0000000200027245 */ /* 0x004fc40000201000 */
[----:B---3--:R-:W-:-:S03]  /*0680*/  I2FP.F32.U32 R0, R0 ;  /* 0x0000000000007245 */ /* 0x008fc60000201000 */
[C---:B------:R-:W-:Y:S01]  /*0690*/  FMUL R13, R2.reuse, -0.33899998664855957031 ;  /* 0xbead9168020d7820 */ /* 0x040fe20000400000 */
[----:B------:R-:W-:Y:S01]  /*06a0*/  FMUL R15, R2, -0.39899998903274536133 ;  /* 0xbecc49ba020f7820 */ /* 0x000fe20000400000 */
[----:B----4-:R-:W-:Y:S02]  /*06b0*/  I2FP.F32.U32 R6, R6 ;  /* 0x0000000600067245 */ /* 0x010fe40000201000 */
[C---:B------:R-:W-:Y:S01]  /*06c0*/  FFMA R13, R0.reuse, -0.10100000351667404175, R13 ;  /* 0xbdced917000d7823 */ /* 0x040fe2000000000d */
[----:B------:R-:W-:-:S03]  /*06d0*/  FFMA R15, R0, 0.43900001049041748047, R15 ;  /* 0x3ee0c49c000f7823 */ /* 0x000fc6000000000f */
[C---:B------:R-:W-:Y:S01]  /*06e0*/  FFMA R13, R6.reuse, 0.43900001049041748047, R13 ;  /* 0x3ee0c49c060d7823 */ /* 0x040fe2000000000d */
[----:B------:R-:W-:-:S03]  /*06f0*/  FFMA R15, R6, -0.039999999105930328369, R15 ;  /* 0xbd23d70a060f7823 */ /* 0x000fc6000000000f */
[----:B------:R-:W-:Y:S01]  /*0700*/  FADD R0, R13, 128 ;  /* 0x430000000d007421 */ /* 0x000fe20000000000 */
[----:B------:R-:W-:-:S03]  /*0710*/  FADD R2, R15, 128 ;  /* 0x430000000f027421 */ /* 0x000fc60000000000 */
[----:B------:R-:W-:Y:S01]  /*0720*/  FADD R7, R7, R0 ;  /* 0x0000000007077221 */ /* 0x000fe20000000000 */
[----:B------:R-:W-:-:S07]  /*0730*/  FADD R9, R9, R2 ;  /* 0x0000000209097221 */ /* 0x000fce0000000000 */
.L_x_68:
[----:B------:R-:W-:Y:S05]  /*0740*/  BSYNC.RECONVERGENT B0 ;  /* 0x0000000000007941 */ /* 0x000fea0003800200 */
.L_x_67:
[----:B------:R-:W-:Y:S01]  /*0750*/  I2FP.F32.U32 R3, R3 ;  /* 0x0000000300037245 */ /* 0x000fe20000201000 */
[----:B------:R-:W0:Y:S01]  /*0760*/  LDCU UR6, c[0x0][0x3b0] ;  /* 0x00007600ff0677ac */ /* 0x000e220008000800 */
[----:B------:R-:W-:Y:S01]  /*0770*/  LEA.HI R4, R4, R4, RZ, 0x1 ;  /* 0x0000000404047211 */ /* 0x000fe200078f08ff */
[----:B------:R-:W-:Y:S01]  /*0780*/  BSSY.RECONVERGENT B0, `(.L_x_69) ;  /* 0x000000f000007945 */ /* 0x000fe20003800200 */
[----:B------:R-:W1:Y:S01]  /*0790*/  MUFU.RCP R0, R3 ;  /* 0x0000000300007308 */ /* 0x000e620000001000 */
[----:B------:R-:W-:Y:S02]  /*07a0*/  SHF.R.U32.HI R2, RZ, 0x1, R5 ;  /* 0x00000001ff027819 */ /* 0x000fe40000011605 */
[----:B------:R-:W-:-:S05]  /*07b0*/  SHF.R.S32.HI R5, RZ, 0x1, R4 ;  /* 0x00000001ff057819 */ /* 0x000fca0000011404 */
[----:B------:R-:W2:Y:S01]  /*07c0*/  FCHK P0, R7, R3 ;  /* 0x0000000307007302 */ /* 0x000ea20000000000 */
[----:B0-----:R-:W-:Y:S02]  /*07d0*/  IMAD R2, R2, UR6, R5 ;  /* 0x0000000602027c24 */ /* 0x001fe4000f8e0205 */
[----:B-1----:R-:W-:-:S04]  /*07e0*/  FFMA R11, -R3, R0, 1 ;  /* 0x3f800000030b7423 */ /* 0x002fc80000000100 */
[----:B------:R-:W-:-:S04]  /*07f0*/  FFMA R0, R0, R11, R0 ;  /* 0x0000000b00007223 */ /* 0x000fc80000000000 */
[----:B------:R-:W-:-:S04]  /*0800*/  FFMA R11, R0, R7, RZ ;  /* 0x00000007000b7223 */ /* 0x000fc800000000ff */
[----:B------:R-:W-:-:S04]  /*0810*/  FFMA R4, -R3, R11, R7 ;  /* 0x0000000b03047223 */ /* 0x000fc80000000107 */
[----:B------:R-:W-:Y:S01]  /*0820*/  FFMA R0, R0, R4, R11 ;  /* 0x0000000400007223 */ /* 0x000fe2000000000b */
[----:B--2---:R-:W-:Y:S06]  /*0830*/  @!P0 BRA `(.L_x_70) ;  /* 0x00000000000c8947 */ /* 0x004fec0003800000 */
[----:B------:R-:W-:Y:S01]  /*0840*/  IMAD.MOV.U32 R0, RZ, RZ, R7 ;  /* 0x000000ffff007224 */ /* 0x000fe200078e0007 */
[----:B------:R-:W-:-:S07]  /*0850*/  MOV R6, 0x870 ;  /* 0x0000087000067802 */ /* 0x000fce0000000f00 */
[----:B------:R-:W-:Y:S05]  /*0860*/  CALL.REL.NOINC `($__internal_2_$__cuda_sm3x_div_rn_noftz_f32_slowpath) ;  /* 0x0000000000807944 */ /* 0x000fea0003c00000 */
.L_x_70:
[----:B------:R-:W-:Y:S05]  /*0870*/  BSYNC.RECONVERGENT B0 ;  /* 0x0000000000007941 */ /* 0x000fea0003800200 */
.L_x_69:
[----:B------:R-:W-:Y:S01]  /*0880*/  FADD R0, R0, 0.5 ;  /* 0x3f00000000007421 */ /* 0x000fe20000000000 */
[----:B------:R-:W0:Y:S01]  /*0890*/  LDCU.64 UR6, c[0x0][0x390] ;  /* 0x00007200ff0677ac */ /* 0x000e220008000a00 */
[----:B------:R-:W1:Y:S01]  /*08a0*/  MUFU.RCP R8, R3 ;  /* 0x0000000300087308 */ /* 0x000e620000001000 */
[----:B------:R-:W-:Y:S01]  /*08b0*/  SHF.R.S32.HI R4, RZ, 0x1f, R2 ;  /* 0x0000001fff047819 */ /* 0x000fe20000011402 */
[----:B------:R-:W-:Y:S01]  /*08c0*/  BSSY.RECONVERGENT B0, `(.L_x_71) ;  /* 0x0000011000007945 */ /* 0x000fe20003800200 */
[----:B------:R-:W-:-:S04]  /*08d0*/  FMNMX R0, RZ, R0, !PT ;  /* 0x00000000ff007209 */ /* 0x000fc80007800000 */
[----:B------:R-:W-:-:S06]  /*08e0*/  FMNMX R5, R0, 255, PT ;  /* 0x437f000000057809 */ /* 0x000fcc0003800000 */
[----:B------:R-:W2:Y:S01]  /*08f0*/  F2I.U32.TRUNC.NTZ R5, R5 ;  /* 0x0000000500057305 */ /* 0x000ea2000020f000 */
[----:B0-----:R-:W-:Y:S01]  /*0900*/  IADD3 R6, P0, PT, R2, UR6, RZ ;  /* 0x0000000602067c10 */ /* 0x001fe2000ff1e0ff */
[----:B-1----:R-:W-:-:S03]  /*0910*/  FFMA R11, -R3, R8, 1 ;  /* 0x3f800000030b7423 */ /* 0x002fc60000000108 */
[----:B------:R-:W-:Y:S01]  /*0920*/  IADD3.X R7, PT, PT, R4, UR7, RZ, P0, !PT ;  /* 0x0000000704077c10 */ /* 0x000fe200087fe4ff */
[----:B------:R-:W-:-:S04]  /*0930*/  FFMA R0, R8, R11, R8 ;  /* 0x0000000b08007223 */ /* 0x000fc80000000008 */
[----:B------:R-:W-:Y:S01]  /*0940*/  FFMA R8, R0, R9, RZ ;  /* 0x0000000900087223 */ /* 0x000fe200000000ff */
[----:B--2---:R0:W-:Y:S02]  /*0950*/  STG.E.U8 desc[UR4][R6.64], R5 ;  /* 0x0000000506007986 */ /* 0x0041e4000c101104 */
[----:B------:R-:W1:Y:S01]  /*0960*/  FCHK P0, R9, R3 ;  /* 0x0000000309007302 */ /* 0x000e620000000000 */
[----:B------:R-:W-:-:S04]  /*0970*/  FFMA R11, -R3, R8, R9 ;  /* 0x00000008030b7223 */ /* 0x000fc80000000109 */
[----:B------:R-:W-:Y:S01]  /*0980*/  FFMA R0, R0, R11, R8 ;  /* 0x0000000b00007223 */ /* 0x000fe20000000008 */
[----:B01----:R-:W-:Y:S06]  /*0990*/  @!P0 BRA `(.L_x_72) ;  /* 0x00000000000c8947 */ /* 0x003fec0003800000 */
[----:B------:R-:W-:Y:S02]  /*09a0*/  MOV R0, R9 ;  /* 0x0000000900007202 */ /* 0x000fe40000000f00 */
[----:B------:R-:W-:-:S07]  /*09b0*/  MOV R6, 0x9d0 ;  /* 0x000009d000067802 */ /* 0x000fce0000000f00 */
[----:B------:R-:W-:Y:S05]  /*09c0*/  CALL.REL.NOINC `($__internal_2_$__cuda_sm3x_div_rn_noftz_f32_slowpath) ;  /* 0x0000000000287944 */ /* 0x000fea0003c00000 */
.L_x_72:
[----:B------:R-:W-:Y:S05]  /*09d0*/  BSYNC.RECONVERGENT B0 ;  /* 0x0000000000007941 */ /* 0x000fea0003800200 */
.L_x_71:
[----:B------:R-:W-:Y:S01]  /*09e0*/  FADD R0, R0, 0.5 ;  /* 0x3f00000000007421 */ /* 0x000fe20000000000 */
[----:B------:R-:W0:Y:S04]  /*09f0*/  LDCU.64 UR6, c[0x0][0x398] ;  /* 0x00007300ff0677ac */ /* 0x000e280008000a00 */
[----:B------:R-:W-:-:S04]  /*0a00*/  FMNMX R0, RZ, R0, !PT ;  /* 0x00000000ff007209 */ /* 0x000fc80007800000 */
[----:B------:R-:W-:-:S04]  /*0a10*/  FMNMX R0, R0, 255, PT ;  /* 0x437f000000007809 */ /* 0x000fc80003800000 */
[----:B------:R-:W1:Y:S01]  /*0a20*/  F2I.U32.TRUNC.NTZ R5, R0 ;  /* 0x0000000000057305 */ /* 0x000e62000020f000 */
[----:B0-----:R-:W-:-:S04]  /*0a30*/  IADD3 R2, P0, PT, R2, UR6, RZ ;  /* 0x0000000602027c10 */ /* 0x001fc8000ff1e0ff */
[----:B------:R-:W-:-:S05]  /*0a40*/  IADD3.X R3, PT, PT, R4, UR7, RZ, P0, !PT ;  /* 0x0000000704037c10 */ /* 0x000fca00087fe4ff */
[----:B-1----:R-:W-:Y:S01]  /*0a50*/  STG.E.U8 desc[UR4][R2.64], R5 ;  /* 0x0000000502007986 */ /* 0x002fe2000c101104 */
[----:B------:R-:W-:Y:S05]  /*0a60*/  EXIT ;  /* 0x000000000000794d */ /* 0x000fea0003800000 */
        .weak           $__internal_2_$__cuda_sm3x_div_rn_noftz_f32_slowpath
        .type           $__internal_2_$__cuda_sm3x_div_rn_noftz_f32_slowpath,@function
        .size           $__internal_2_$__cuda_sm3x_div_rn_noftz_f32_slowpath,(.L_x_95 - $__internal_2_$__cuda_sm3x_div_rn_noftz_f32_slowpath)
$__internal_2_$__cuda_sm3x_div_rn_noftz_f32_slowpath:
[--C-:B------:R-:W-:Y:S01]  /*0a70*/  SHF.R.U32.HI R7, RZ, 0x17, R3.reuse ;  /* 0x00000017ff077819 */ /* 0x100fe20000011603 */
[----:B------:R-:W-:Y:S01]  /*0a80*/  BSSY.RECONVERGENT B1, `(.L_x_73) ;  /* 0x0000063000017945 */ /* 0x000fe20003800200 */
[----:B------:R-:W-:Y:S02]  /*0a90*/  SHF.R.U32.HI R5, RZ, 0x17, R0 ;  /* 0x00000017ff057819 */ /* 0x000fe40000011600 */
[----:B------:R-:W-:Y:S02]  /*0aa0*/  LOP3.LUT R14, R7, 0xff, RZ, 0xc0, !PT ;  /* 0x000000ff070e7812 */ /* 0x000fe400078ec0ff */
[----:B------:R-:W-:Y:S01]  /*0ab0*/  LOP3.LUT R12, R5, 0xff, RZ, 0xc0, !PT ;  /* 0x000000ff050c7812 */ /* 0x000fe200078ec0ff */
[----:B------:R-:W-:Y:S02]  /*0ac0*/  IMAD.MOV.U32 R5, RZ, RZ, R3 ;  /* 0x000000ffff057224 */ /* 0x000fe400078e0003 */
[----:B------:R-:W-:Y:S02]  /*0ad0*/  VIADD R10, R14, 0xffffffff ;  /* 0xffffffff0e0a7836 */ /* 0x000fe40000000000 */
[----:B------:R-:W-:-:S03]  /*0ae0*/  VIADD R8, R12, 0xffffffff ;  /* 0xffffffff0c087836 */ /* 0x000fc60000000000 */
[----:B------:R-:W-:-:S04]  /*0af0*/  ISETP.GT.U32.AND P0, PT, R10, 0xfd, PT ;  /* 0x000000fd0a00780c */ /* 0x000fc80003f04070 */
[----:B------:R-:W-:-:S13]  /*0b00*/  ISETP.GT.U32.OR P0, PT, R8, 0xfd, P0 ;  /* 0x000000fd0800780c */ /* 0x000fda0000704470 */
[----:B------:R-:W-:Y:S01]  /*0b10*/  @!P0 MOV R7, RZ ;  /* 0x000000ff00078202 */ /* 0x000fe20000000f00 */
[----:B------:R-:W-:Y:S06]  /*0b20*/  @!P0 BRA `(.L_x_74) ;  /* 0x00000000005c8947 */ /* 0x000fec0003800000 */
        /* <DEDUP_REMOVED lines=21> */
[----:B------:R-:W-:-:S03]  /*0c80*/  @!P1 FFMA R5, R3, 1.84467440737095516160e+19, RZ ;  /* 0x5f80000003059823 */ /* 0x000fc600000000ff */
[----:B------:R-:W-:-:S07]  /*0c90*/  @!P1 IADD3 R7, PT, PT, R7, 0x40, RZ ;  /* 0x0000004007079810 */ /* 0x000fce0007ffe0ff */
.L_x_74:
[----:B------:R-:W-:Y:S01]  /*0ca0*/  LEA R8, R14, 0xc0800000, 0x17 ;  /* 0xc08000000e087811 */ /* 0x000fe200078eb8ff */
[----:B------:R-:W-:Y:S04]  /*0cb0*/  BSSY.RECONVERGENT B2, `(.L_x_79) ;  /* 0x0000036000027945 */ /* 0x000fe80003800200 */
[----:B------:R-:W-:Y:S02]  /*0cc0*/  IMAD.IADD R8, R5, 0x1, -R8 ;  /* 0x0000000105087824 */ /* 0x000fe400078e0a08 */
[----:B------:R-:W-:Y:S02]  /*0cd0*/  VIADD R5, R12, 0xffffff81 ;  /* 0xffffff810c057836 */ /* 0x000fe40000000000 */
[----:B------:R0:W1:Y:S01]  /*0ce0*/  MUFU.RCP R10, R8 ;  /* 0x00000008000a7308 */ /* 0x0000620000001000 */
[----:B------:R-:W-:Y:S01]  /*0cf0*/  FADD.FTZ R11, -R8, -RZ ;  /* 0x800000ff080b7221 */ /* 0x000fe20000010100 */
[C---:B------:R-:W-:Y:S01]  /*0d00*/  IMAD R0, R5.reuse, -0x800000, R0 ;  /* 0xff80000005007824 */ /* 0x040fe200078e0200 */
[----:B0-----:R-:W-:-:S04]  /*0d10*/  IADD3 R8, PT, PT, R5, 0x7f, -R14 ;  /* 0x0000007f05087810 */ /* 0x001fc80007ffe80e */
[----:B------:R-:W-:Y:S01]  /*0d20*/  IADD3 R8, PT, PT, R8, R7, RZ ;  /* 0x0000000708087210 */ /* 0x000fe20007ffe0ff */
[----:B-1----:R-:W-:-:S04]  /*0d30*/  FFMA R13, R10, R11, 1 ;  /* 0x3f8000000a0d7423 */ /* 0x002fc8000000000b */
        /* <DEDUP_REMOVED lines=20> */
[-CC-:B------:R-:W-:Y:S01]  /*0e80*/  FFMA.RM R8, R15, R11.reuse, R10.reuse ;  /* 0x0000000b0f087223 */ /* 0x180fe2000000400a */
[C---:B------:R-:W-:Y:S02]  /*0e90*/  ISETP.NE.AND P2, PT, R12.reuse, RZ, PT ;  /* 0x000000ff0c00720c */ /* 0x040fe40003f45270 */
[C---:B------:R-:W-:Y:S02]  /*0ea0*/  ISETP.NE.AND P1, PT, R12.reuse, RZ, PT ;  /* 0x000000ff0c00720c */ /* 0x040fe40003f25270 */
[----:B------:R-:W-:Y:S01]  /*0eb0*/  LOP3.LUT R7, R5, 0x7fffff, RZ, 0xc0, !PT ;  /* 0x007fffff05077812 */ /* 0x000fe200078ec0ff */
[----:B------:R-:W-:Y:S01]  /*0ec0*/  FFMA.RP R5, R15, R11, R10 ;  /* 0x0000000b0f057223 */ /* 0x000fe2000000800a */
[----:B------:R-:W-:Y:S01]  /*0ed0*/  IADD3 R10, PT, PT, R12, 0x20, RZ ;  /* 0x000000200c0a7810 */ /* 0x000fe20007ffe0ff */
[----:B------:R-:W-:Y:S01]  /*0ee0*/  IMAD.MOV R11, RZ, RZ, -R12 ;  /* 0x000000ffff0b7224 */ /* 0x000fe200078e0a0c */
[----:B------:R-:W-:-:S02]  /*0ef0*/  LOP3.LUT R7, R7, 0x800000, RZ, 0xfc, !PT ;  /* 0x0080000007077812 */ /* 0x000fc400078efcff */
[----:B------:R-:W-:Y:S02]  /*0f00*/  FSETP.NEU.FTZ.AND P0, PT, R5, R8, PT ;  /* 0x000000080500720b */ /* 0x000fe40003f1d000 */
[----:B------:R-:W-:Y:S02]  /*0f10*/  SHF.L.U32 R10, R7, R10, RZ ;  /* 0x0000000a070a7219 */ /* 0x000fe400000006ff */
[----:B------:R-:W-:Y:S02]  /*0f20*/  SEL R8, R11, RZ, P2 ;  /* 0x000000ff0b087207 */ /* 0x000fe40001000000 */
[----:B------:R-:W-:Y:S02]  /*0f30*/  ISETP.NE.AND P1, PT, R10, RZ, P1 ;  /* 0x000000ff0a00720c */ /* 0x000fe40000f25270 */
[----:B------:R-:W-:Y:S02]  /*0f40*/  SHF.R.U32.HI R8, RZ, R8, R7 ;  /* 0x00000008ff087219 */ /* 0x000fe40000011607 */
[----:B------:R-:W-:-:S02]  /*0f50*/  PLOP3.LUT P0, PT, P0, P1, PT, 0xf8, 0x8f ;  /* 0x00000000008f781c */ /* 0x000fc40000703f70 */
[----:B------:R-:W-:Y:S02]  /*0f60*/  SHF.R.U32.HI R10, RZ, 0x1, R8 ;  /* 0x00000001ff0a7819 */ /* 0x000fe40000011608 */
[----:B------:R-:W-:-:S04]  /*0f70*/  SEL R5, RZ, 0x1, !P0 ;  /* 0x00000001ff057807 */ /* 0x000fc80004000000 */
[----:B------:R-:W-:-:S04]  /*0f80*/  LOP3.LUT R5, R5, 0x1, R10, 0xf8, !PT ;  /* 0x0000000105057812 */ /* 0x000fc800078ef80a */
[----:B------:R-:W-:-:S05]  /*0f90*/  LOP3.LUT R5, R5, R8, RZ, 0xc0, !PT ;  /* 0x0000000805057212 */ /* 0x000fca00078ec0ff */
[----:B------:R-:W-:-:S05]  /*0fa0*/  IMAD.IADD R5, R10, 0x1, R5 ;  /* 0x000000010a057824 */ /* 0x000fca00078e0205 */
[----:B------:R-:W-:Y:S01]  /*0fb0*/  LOP3.LUT R0, R5, R0, RZ, 0xfc, !PT ;  /* 0x0000000005007212 */ /* 0x000fe200078efcff */
[----:B------:R-:W-:Y:S06]  /*0fc0*/  BRA `(.L_x_82) ;  /* 0x0000000000107947 */ /* 0x000fec0003800000 */
.L_x_81:
[----:B------:R-:W-:-:S04]  /*0fd0*/  LOP3.LUT R0, R0, 0x80000000, RZ, 0xc0, !PT ;  /* 0x8000000000007812 */ /* 0x000fc800078ec0ff */
[----:B------:R-:W-:Y:S01]  /*0fe0*/  LOP3.LUT R0, R0, 0x7f800000, RZ, 0xfc, !PT ;  /* 0x7f80000000007812 */ /* 0x000fe200078efcff */
[----:B------:R-:W-:Y:S06]  /*0ff0*/  BRA `(.L_x_82) ;  /* 0x0000000000047947 */ /* 0x000fec0003800000 */
.L_x_80:
[----:B------:R-:W-:-:S07]  /*1000*/  LEA R0, R8, R0, 0x17 ;  /* 0x0000000008007211 */ /* 0x000fce00078eb8ff */
.L_x_82:
[----:B------:R-:W-:Y:S05]  /*1010*/  BSYNC.RECONVERGENT B2 ;  /* 0x0000000000027941 */ /* 0x000fea0003800200 */
.L_x_79:
[----:B------:R-:W-:Y:S05]  /*1020*/  BRA `(.L_x_83) ;  /* 0x0000000000207947 */ /* 0x000fea0003800000 */
.L_x_78:
[----:B------:R-:W-:-:S04]  /*1030*/  LOP3.LUT R0, R5, 0x80000000, R0, 0x48, !PT ;  /* 0x8000000005007812 */ /* 0x000fc800078e4800 */
[----:B------:R-:W-:Y:S01]  /*1040*/  LOP3.LUT R0, R0, 0x7f800000, RZ, 0xfc, !PT ;  /* 0x7f80000000007812 */ /* 0x000fe200078efcff */
[----:B------:R-:W-:Y:S06]  /*1050*/  BRA `(.L_x_83) ;  /* 0x0000000000147947 */ /* 0x000fec0003800000 */
.L_x_77:
[----:B------:R-:W-:Y:S01]  /*1060*/  LOP3.LUT R0, R5, 0x80000000, R0, 0x48, !PT ;  /* 0x8000000005007812 */ /* 0x000fe200078e4800 */
[----:B------:R-:W-:Y:S06]  /*1070*/  BRA `(.L_x_83) ;  /* 0x00000000000c7947 */ /* 0x000fec0003800000 */
.L_x_76:
[----:B------:R-:W0:Y:S01]  /*1080*/  MUFU.RSQ R0, -QNAN ;  /* 0xffc0000000007908 */ /* 0x000e220000001400 */
[----:B------:R-:W-:Y:S05]  /*1090*/  BRA `(.L_x_83) ;  /* 0x0000000000047947 */ /* 0x000fea0003800000 */
.L_x_75:
[----:B------:R-:W-:-:S07]  /*10a0*/  FADD.FTZ R0, R0, R3 ;  /* 0x0000000300007221 */ /* 0x000fce0000010000 */
.L_x_83:
[----:B------:R-:W-:Y:S05]  /*10b0*/  BSYNC.RECONVERGENT B1 ;  /* 0x0000000000017941 */ /* 0x000fea0003800200 */
.L_x_73:
[----:B------:R-:W-:-:S04]  /*10c0*/  IMAD.MOV.U32 R7, RZ, RZ, 0x0 ;  /* 0x00000000ff077424 */ /* 0x000fc800078e00ff */
[----:B0-----:R-:W-:Y:S05]  /*10d0*/  RET.REL.NODEC R6 `(_Z22rgb24_to_yuv420_kernelPKhPhS1_S1_iiiii) ;  /* 0xffffffec06c87950 */ /* 0x001fea0003c3ffff */
.L_x_84:
        /* <DEDUP_REMOVED lines=10> */
.L_x_95:


//--------------------- .text._Z25yuv420_to_rgb24_unroll2x2PKhS0_S0_Phiiiii --------------------------
	.section	.text._Z25yuv420_to_rgb24_unroll2x2PKhS0_S0_Phiiiii,"ax",@progbits
	.align	128
.text._Z25yuv420_to_rgb24_unroll2x2PKhS0_S0_Phiiiii:
        .type           _Z25yuv420_to_rgb24_unroll2x2PKhS0_S0_Phiiiii,@function
        .size           _Z25yuv420_to_rgb24_unroll2x2PKhS0_S0_Phiiiii,(.L_x_97 - _Z25yuv420_to_rgb24_unroll2x2PKhS0_S0_Phiiiii)
        .other          _Z25yuv420_to_rgb24_unroll2x2PKhS0_S0_Phiiiii,@"STO_CUDA_ENTRY STV_DEFAULT"
_Z25yuv420_to_rgb24_unroll2x2PKhS0_S0_Phiiiii:
[----:B------:R-:W-:Y:S01]  /*0000*/  LDC R1, c[0x0][0x37c] ;  /* 0x0000df00ff017b82 */ /* 0x000fe20000000800 */
[----:B------:R-:W0:Y:S07]  /*0010*/  S2R R3, SR_TID.Y ;  /* 0x0000000000037919 */ /* 0x000e2e0000002200 */
[----:B------:R-:W1:Y:S01]  /*0020*/  LDC.64 R6, c[0x0][0x3a0] ;  /* 0x0000e800ff067b82 */ /* 0x000e620000000a00 */
[----:B------:R-:W2:Y:S07]  /*0030*/  S2R R5, SR_TID.X ;  /* 0x0000000000057919 */ /* 0x000eae0000002100 */
[----:B------:R-:W2:Y:S08]  /*0040*/  LDC R4, c[0x0][0x360] ;  /* 0x0000d800ff047b82 */ /* 0x000eb00000000800 */
[----:B------:R-:W0:Y:S08]  /*0050*/  S2UR UR5, SR_CTAID.Y ;  /* 0x00000000000579c3 */ /* 0x000e300000002600 */
[----:B------:R-:W0:Y:S01]  /*0060*/  LDC R2, c[0x0][0x364] ;  /* 0x0000d900ff027b82 */ /* 0x000e220000000800 */
[----:B-1----:R-:W-:-:S04]  /*0070*/  LEA.HI R0, R7, R7, RZ, 0x1 ;  /* 0x0000000707007211 */ /* 0x002fc800078f08ff */
[----:B------:R-:W-:-:S03]  /*0080*/  SHF.R.S32.HI R7, RZ, 0x1, R0 ;  /* 0x00000001ff077819 */ /* 0x000fc60000011400 */
[----:B------:R-:W2:Y:S01]  /*0090*/  S2UR UR4, SR_CTAID.X ;  /* 0x00000000000479c3 */ /* 0x000ea20000002500 */
[----:B0-----:R-:W-:Y:S01]  /*00a0*/  IMAD R2, R2, UR5, R3 ;  /* 0x0000000502027c24 */ /* 0x001fe2000f8e0203 */
[----:B------:R-:W-:-:S04]  /*00b0*/  LEA.HI R3, R6, R6, RZ, 0x1 ;  /* 0x0000000606037211 */ /* 0x000fc800078f08ff */
[----:B------:R-:W-:Y:S02]  /*00c0*/  SHF.R.S32.HI R3, RZ, 0x1, R3 ;  /* 0x00000001ff037819 */ /* 0x000fe40000011403 */
[----:B------:R-:W-:Y:S01]  /*00d0*/  ISETP.GE.AND P0, PT, R2, R7, PT ;  /* 0x000000070200720c */ /* 0x000fe20003f06270 */
[----:B--2---:R-:W-:-:S05]  /*00e0*/  IMAD R0, R4, UR4, R5 ;  /* 0x0000000404007c24 */ /* 0x004fca000f8e0205 */
[----:B------:R-:W-:-:S13]  /*00f0*/  ISETP.GE.OR P0, PT, R0, R3, P0 ;  /* 0x000000030000720c */ /* 0x000fda0000706670 */
[----:B------:R-:W-:Y:S05]  /*0100*/  @P0 EXIT ;  /* 0x000000000000094d */ /* 0x000fea0003800000 */
[----:B------:R-:W0:Y:S01]  /*0110*/  LDC.64 R4, c[0x0][0x3a8] ;  /* 0x0000ea00ff047b82 */ /* 0x000e220000000a00 */
[----:B------:R-:W1:Y:S01]  /*0120*/  LDCU.128 UR8, c[0x0][0x390] ;  /* 0x00007200ff0877ac */ /* 0x000e620008000c00 */
[----:B------:R-:W-:Y:S02]  /*0130*/  IADD3 R3, PT, PT, R3, -0x1, RZ ;  /* 0xffffffff03037810 */ /* 0x000fe40007ffe0ff */
[----:B------:R-:W-:Y:S01]  /*0140*/  IADD3 R7, PT, PT, R7, -0x1, RZ ;  /* 0xffffffff07077810 */ /* 0x000fe20007ffe0ff */
[----:B------:R-:W2:Y:S01]  /*0150*/  LDCU.64 UR4, c[0x0][0x358] ;  /* 0x00006b00ff0477ac */ /* 0x000ea20008000a00 */
[----:B------:R-:W-:Y:S02]  /*0160*/  VIADDMNMX R8, R0, 0x1, R3, PT ;  /* 0x0000000100087846 */ /* 0x000fe40003800103 */
[C---:B------:R-:W-:Y:S01]  /*0170*/  VIADDMNMX.U32 R7, R2.reuse, 0x1, R7, PT ;  /* 0x0000000102077846 */ /* 0x040fe20003800007 */
[----:B------:R-:W3:Y:S01]  /*0180*/  LDCU.128 UR12, c[0x0][0x380] ;  /* 0x00007000ff0c77ac */ /* 0x000ee20008000c00 */
[C---:B------:R-:W-:Y:S01]  /*0190*/  SHF.L.U32 R3, R2.reuse, 0x1, RZ ;  /* 0x0000000102037819 */ /* 0x040fe200000006ff */
[----:B0-----:R-:W-:-:S02]  /*01a0*/  IMAD R18, R2, R5, R8 ;  /* 0x0000000502127224 */ /* 0x001fc400078e0208 */
[-CC-:B------:R-:W-:Y:S01]  /*01b0*/  IMAD R20, R2, R5.reuse, R0.reuse ;  /* 0x0000000502147224 */ /* 0x180fe200078e0200 */
[----:B------:R-:W-:Y:S01]  /*01c0*/  SHF.L.U32 R2, R0, 0x1, RZ ;  /* 0x0000000100027819 */ /* 0x000fe200000006ff */
[----:B------:R-:W-:Y:S01]  /*01d0*/  IMAD R12, R7, R5, R0 ;  /* 0x00000005070c7224 */ /* 0x000fe200078e0200 */
[----:B------:R-:W-:Y:S02]  /*01e0*/  SHF.R.S32.HI R9, RZ, 0x1f, R18 ;  /* 0x0000001fff097819 */ /* 0x000fe40000011412 */
[----:B-1----:R-:W-:Y:S01]  /*01f0*/  IADD3 R10, P1, PT, R18, UR8, RZ ;  /* 0x00000008120a7c10 */ /* 0x002fe2000ff3e0ff */
[----:B------:R-:W-:Y:S01]  /*0200*/  IMAD R21, R3, R4, R2 ;  /* 0x0000000403157224 */ /* 0x000fe200078e0202 */
[----:B------:R-:W-:Y:S02]  /*0210*/  SHF.R.S32.HI R19, RZ, 0x1f, R20 ;  /* 0x0000001fff137819 */ /* 0x000fe40000011414 */
[----:B------:R-:W-:Y:S02]  /*0220*/  IADD3 R22, P0, PT, R20, UR8, RZ ;  /* 0x0000000814167c10 */ /* 0x000fe4000ff1e0ff */
[----:B------:R-:W-:-:S02]  /*0230*/  IADD3.X R11, PT, PT, R9, UR9, RZ, P1, !PT ;  /* 0x00000009090b7c10 */ /* 0x000fc40008ffe4ff */
[----:B------:R-:W-:Y:S02]  /*0240*/  IADD3.X R23, PT, PT, R19, UR9, RZ, P0, !PT ;  /* 0x0000000913177c10 */ /* 0x000fe400087fe4ff */
[----:B------:R-:W-:Y:S01]  /*0250*/  SHF.R.S32.HI R13, RZ, 0x1f, R12 ;  /* 0x0000001fff0d7819 */ /* 0x000fe2000001140c */
[----:B--2---:R-:W2:Y:S01]  /*0260*/  LDG.E.U8.CONSTANT R14, desc[UR4][R10.64] ;  /* 0x000000040a0e7981 */ /* 0x004ea2000c1e9100 */
[----:B------:R-:W-:-:S03]  /*0270*/  IADD3 R16, P0, PT, R12, UR8, RZ ;  /* 0x000000080c107c10 */ /* 0x000fc6000ff1e0ff */
[----:B------:R0:W4:Y:S01]  /*0280*/  LDG.E.U8.CONSTANT R2, desc[UR4][R22.64] ;  /* 0x0000000416027981 */ /* 0x000122000c1e9100 */
[----:B------:R-:W-:Y:S02]  /*0290*/  IADD3.X R17, PT, PT, R13, UR9, RZ, P0, !PT ;  /* 0x000000090d117c10 */ /* 0x000fe400087fe4ff */
[----:B---3--:R-:W-:Y:S01]  /*02a0*/  IADD3 R6, P0, PT, R21, UR12, RZ ;  /* 0x0000000c15067c10 */ /* 0x008fe2000ff1e0ff */
[----:B------:R-:W-:Y:S01]  /*02b0*/  IMAD R5, R7, R5, R8 ;  /* 0x0000000507057224 */ /* 0x000fe200078e0208 */
[----:B------:R-:W-:Y:S01]  /*02c0*/  IADD3 R20, P3, PT, R20, UR14, RZ ;  /* 0x0000000e14147c10 */ /* 0x000fe2000ff7e0ff */
[----:B------:R1:W3:Y:S01]  /*02d0*/  LDG.E.U8.CONSTANT R15, desc[UR4][R16.64] ;  /* 0x00000004100f7981 */ /* 0x0002e2000c1e9100 */
[----:B------:R-:W-:Y:S02]  /*02e0*/  IADD3 R18, P2, PT, R18, UR14, RZ ;  /* 0x0000000e12127c10 */ /* 0x000fe4000ff5e0ff */
[----:B------:R-:W-:Y:S02]  /*02f0*/  LEA.HI.X.SX32 R7, R21, UR13, 0x1, P0 ;  /* 0x0000000d15077c11 */ /* 0x000fe400080f0eff */
[----:B------:R-:W-:-:S02]  /*0300*/  IADD3.X R21, PT, PT, R19, UR15, RZ, P3, !PT ;  /* 0x0000000f13157c10 */ /* 0x000fc40009ffe4ff */
[----:B------:R-:W-:Y:S02]  /*0310*/  IADD3.X R19, PT, PT, R9, UR15, RZ, P2, !PT ;  /* 0x0000000f09137c10 */ /* 0x000fe400097fe4ff */
[----:B0-----:R-:W-:Y:S01]  /*0320*/  SHF.R.S32.HI R22, RZ, 0x1f, R5 ;  /* 0x0000001fff167819 */ /* 0x001fe20000011405 */
[----:B------:R-:W5:Y:S01]  /*0330*/  LDG.E.U8.CONSTANT R20, desc[UR4][R20.64] ;  /* 0x0000000414147981 */ /* 0x000f62000c1e9100 */
[C---:B------:R-:W-:Y:S02]  /*0340*/  IADD3 R10, P3, PT, R5.reuse, UR8, RZ ;  /* 0x00000008050a7c10 */ /* 0x040fe4000ff7e0ff */
[----:B------:R-:W-:Y:S01]  /*0350*/  IADD3 R12, P1, PT, R12, UR14, RZ ;  /* 0x0000000e0c0c7c10 */ /* 0x000fe2000ff3e0ff */
[----:B------:R-:W5:Y:S01]  /*0360*/  LDG.E.U8.CONSTANT R18, desc[UR4][R18.64] ;  /* 0x0000000412127981 */ /* 0x000f62000c1e9100 */
[----:B------:R-:W-:Y:S02]  /*0370*/  IADD3 R8, P0, PT, R5, UR14, RZ ;  /* 0x0000000e05087c10 */ /* 0x000fe4000ff1e0ff */
[----:B------:R-:W-:Y:S01]  /*0380*/  IADD3.X R11, PT, PT, R22, UR9, RZ, P3, !PT ;  /* 0x00000009160b7c10 */ /* 0x000fe20009ffe4ff */
[----:B------:R-:W5:Y:S01]  /*0390*/  LDG.E.U8.CONSTANT R5, desc[UR4][R6.64+0x1] ;  /* 0x0000010406057981 */ /* 0x000f62000c1e9100 */
[----:B------:R-:W-:-:S02]  /*03a0*/  IADD3.X R13, PT, PT, R13, UR15, RZ, P1, !PT ;  /* 0x0000000f0d0d7c10 */ /* 0x000fc40008ffe4ff */
[----:B------:R-:W-:Y:S01]  /*03b0*/  IADD3.X R9, PT, PT, R22, UR15, RZ, P0, !PT ;  /* 0x0000000f16097c10 */ /* 0x000fe200087fe4ff */
[----:B------:R-:W5:Y:S01]  /*03c0*/  LDG.E.U8.CONSTANT R10, desc[UR4][R10.64] ;  /* 0x000000040a0a7981 */ /* 0x000f62000c1e9100 */
[----:B------:R-:W0:Y:S03]  /*03d0*/  LDCU.128 UR12, c[0x3][URZ] ;  /* 0x00c00000ff0c77ac */ /* 0x000e260008000c00 */
[----:B------:R0:W5:Y:S04]  /*03e0*/  LDG.E.U8.CONSTANT R22, desc[UR4][R6.64] ;  /* 0x0000000406167981 */ /* 0x000168000c1e9100 */
[----:B------:R-:W5:Y:S04]  /*03f0*/  LDG.E.U8.CONSTANT R12, desc[UR4][R12.64] ;  /* 0x000000040c0c7981 */ /* 0x000f68000c1e9100 */
[----:B------:R0:W5:Y:S01]  /*0400*/  LDG.E.U8.CONSTANT R8, desc[UR4][R8.64] ;  /* 0x0000000408087981 */ /* 0x000162000c1e9100 */
[----:B-1----:R-:W-:-:S04]  /*0410*/  IADD3 R16, P0, PT, R6, R4, RZ ;  /* 0x0000000406107210 */ /* 0x002fc80007f1e0ff */
[----:B------:R-:W-:-:S05]  /*0420*/  LEA.HI.X.SX32 R17, R4, R7, 0x1, P0 ;  /* 0x0000000704117211 */ /* 0x000fca00000f0eff */
[----:B------:R-:W5:Y:S04]  /*0430*/  LDG.E.U8.CONSTANT R23, desc[UR4][R16.64] ;  /* 0x0000000410177981 */ /* 0x000f68000c1e9100 */
[----:B------:R1:W5:Y:S01]  /*0440*/  LDG.E.U8.CONSTANT R4, desc[UR4][R16.64+0x1] ;  /* 0x0000010410047981 */ /* 0x000362000c1e9100 */
[----:B--2---:R-:W-:Y:S02]  /*0450*/  I2FP.F32.U32 R14, R14 ;  /* 0x0000000e000e7245 */ /* 0x004fe40000201000 */
[----:B----4-:R-:W-:-:S03]  /*0460*/  I2FP.F32.U32 R2, R2 ;  /* 0x0000000200027245 */ /* 0x010fc60000201000 */
[----:B------:R-:W-:Y:S01]  /*0470*/  FADD R14, R14, -128 ;  /* 0xc30000000e0e7421 */ /* 0x000fe20000000000 */
[----:B---3--:R-:W-:Y:S01]  /*0480*/  I2FP.F32.U32 R15, R15 ;  /* 0x0000000f000f7245 */ /* 0x008fe20000201000 */
[----:B------:R-:W-:Y:S02]  /*0490*/  FADD R2, R2, -128 ;  /* 0xc300000002027421 */ /* 0x000fe40000000000 */
[C---:B0-----:R-:W-:Y:S01]  /*04a0*/  FMUL R7, R14.reuse, UR13 ;  /* 0x0000000d0e077c20 */ /* 0x041fe20008400000 */
[C---:B------:R-:W-:Y:S01]  /*04b0*/  FMUL R9, R14.reuse, UR12 ;  /* 0x0000000c0e097c20 */ /* 0x040fe20008400000 */
[C---:B------:R-:W-:Y:S01]  /*04c0*/  FMUL R11, R14.reuse, UR15 ;  /* 0x0000000f0e0b7c20 */ /* 0x040fe20008400000 */
[----:B------:R-:W-:Y:S01]  /*04d0*/  FMUL R13, R14, UR14 ;  /* 0x0000000e0e0d7c20 */ /* 0x000fe20008400000 */
[----:B------:R-:W-:Y:S01]  /*04e0*/  FADD R6, R15, -128 ;  /* 0xc30000000f067421 */ /* 0x000fe20000000000 */
[C---:B------:R-:W-:Y:S01]  /*04f0*/  FFMA R7, R2.reuse, UR12, R7 ;  /* 0x0000000c02077c23 */ /* 0x040fe20008000007 */
[C---:B------:R-:W-:Y:S01]  /*0500*/  FFMA R9, R2.reuse, UR13, R9 ;  /* 0x0000000d02097c23 */ /* 0x040fe20008000009 */
[C---:B------:R-:W-:Y:S01]  /*0510*/  FFMA R15, R2.reuse, UR14, R11 ;  /* 0x0000000e020f7c23 */ /* 0x040fe2000800000b */
[----:B-1----:R-:W-:Y:S01]  /*0520*/  FFMA R17, R2, UR15, R13 ;  /* 0x0000000f02117c23 */ /* 0x002fe2000800000d */
[C---:B------:R-:W-:Y:S01]  /*0530*/  FFMA R11, R6.reuse, UR14, R7 ;  /* 0x0000000e060b7c23 */ /* 0x040fe20008000007 */
[C---:B------:R-:W-:Y:S01]  /*0540*/  FFMA R13, R6.reuse, UR15, R9 ;  /* 0x0000000f060d7c23 */ /* 0x040fe20008000009 */
[C---:B------:R-:W-:Y:S01]  /*0550*/  FFMA R15, R6.reuse, UR12, R15 ;  /* 0x0000000c060f7c23 */ /* 0x040fe2000800000f */
[----:B------:R-:W-:Y:S01]  /*0560*/  FFMA R2, R6, UR13, R17 ;  /* 0x0000000d06027c23 */ /* 0x000fe20008000011 */
[----:B-----5:R-:W-:-:S02]  /*0570*/  I2FP.F32.U32 R6, R18 ;  /* 0x0000001200067245 */ /* 0x020fc40000201000 */
[----:B------:R-:W-:-:S03]  /*0580*/  I2FP.F32.U32 R20, R20 ;  /* 0x0000001400147245 */ /* 0x000fc60000201000 */
[----:B------:R-:W-:Y:S01]  /*0590*/  FADD R6, R6, -128 ;  /* 0xc300000006067421 */ /* 0x000fe20000000000 */
[----:B------:R-:W-:Y:S02]  /*05a0*/  I2FP.F32.U32 R10, R10 ;  /* 0x0000000a000a7245 */ /* 0x000fe40000201000 */
[----:B------:R-:W-:Y:S02]  /*05b0*/  I2FP.F32.U32 R22, R22 ;  /* 0x0000001600167245 */ /* 0x000fe40000201000 */
[----:B------:R-:W-:Y:S01]  /*05c0*/  I2FP.F32.U32 R16, R5 ;  /* 0x0000000500107245 */ /* 0x000fe20000201000 */
[----:B------:R-:W-:Y:S01]  /*05d0*/  FADD R5, R20, -128 ;  /* 0xc300000014057421 */ /* 0x000fe20000000000 */
[----:B------:R-:W-:Y:S01]  /*05e0*/  I2FP.F32.U32 R7, R12 ;  /* 0x0000000c00077245 */ /* 0x000fe20000201000 */
[----:B------:R-:W-:Y:S01]  /*05f0*/  FMUL R12, R6, UR13 ;  /* 0x0000000d060c7c20 */ /* 0x000fe20008400000 */
[----:B------:R-:W-:Y:S01]  /*0600*/  FADD R9, R22, -16 ;  /* 0xc180000016097421 */ /* 0x000fe20000000000 */
[----:B------:R-:W-:Y:S01]  /*0610*/  FADD R20, R10, -128 ;  /* 0xc30000000a147421 */ /* 0x000fe20000000000 */
[----:B------:R-:W-:Y:S01]  /*0620*/  I2FP.F32.U32 R8, R8 ;  /* 0x0000000800087245 */ /* 0x000fe20000201000 */
[----:B------:R-:W-:Y:S01]  /*0630*/  FADD R7, R7, -128 ;  /* 0xc300000007077421 */ /* 0x000fe20000000000 */
[----:B------:R-:W-:Y:S01]  /*0640*/  FFMA R12, R5, UR12, R12 ;  /* 0x0000000c050c7c23 */ /* 0x000fe2000800000c */
[----:B------:R-:W-:Y:S01]  /*0650*/  FMUL R9, R9, 1.1640000343322753906 ;  /* 0x3f94fdf409097820 */ /* 0x000fe20000400000 */
[----:B------:R-:W-:-:S02]  /*0660*/  FFMA R14, R20, UR15, R11 ;  /* 0x0000000f140e7c23 */ /* 0x000fc4000800000b */
[----:B------:R-:W-:Y:S01]  /*0670*/  FFMA R11, R7, UR14, R12 ;  /* 0x0000000e070b7c23 */ /* 0x000fe2000800000c */
[----:B------:R-:W-:Y:S01]  /*0680*/  FADD R8, R8, -128 ;  /* 0xc300000008087421 */ /* 0x000fe20000000000 */
[----:B------:R-:W-:Y:S01]  /*0690*/  FFMA R12, R14, 1.7929999828338623047, R9 ;  /* 0x3fe581060e0c7823 */ /* 0x000fe20000000009 */
[----:B------:R-:W-:Y:S02]  /*06a0*/  FMUL R10, R6, UR12 ;  /* 0x0000000c060a7c20 */ /* 0x000fe40008400000 */
[----:B------:R-:W-:Y:S01]  /*06b0*/  FFMA R22, R8, UR15, R11 ;  /* 0x0000000f08167c23 */ /* 0x000fe2000800000b */
[----:B------:R-:W-:Y:S01]  /*06c0*/  FADD R17, R12, 0.5 ;  /* 0x3f0000000c117421 */ /* 0x000fe20000000000 */
[----:B------:R-:W-:Y:S01]  /*06d0*/  FADD R16, R16, -16 ;  /* 0xc180000010107421 */ /* 0x000fe20000000000 */
[----:B------:R-:W-:Y:S01]  /*06e0*/  FFMA R10, R5, UR13, R10 ;  /* 0x0000000d050a7c23 */ /* 0x000fe2000800000a */
[----:B------:R-:W-:Y:S02]  /*06f0*/  FFMA R12, R22, 2.1119999885559082031, R9 ;  /* 0x40072b02160c7823 */ /* 0x000fe40000000009 */
[----:B------:R-:W-:Y:S01]  /*0700*/  FMNMX R17, RZ, R17, !PT ;  /* 0x00000011ff117209 */ /* 0x000fe20007800000 */
[----:B------:R-:W-:Y:S01]  /*0710*/  FMUL R16, R16, 1.1640000343322753906 ;  /* 0x3f94fdf410107820 */ /* 0x000fe20000400000 */
[----:B------:R-:W-:Y:S01]  /*0720*/  FFMA R13, R20, UR14, R13 ;  /* 0x0000000e140d7c23 */ /* 0x000fe2000800000d */
[----:B------:R-:W-:Y:S01]  /*0730*/  FADD R18, R12, 0.5 ;  /* 0x3f0000000c127421 */ /* 0x000fe20000000000 */
[----:B------:R-:W-:Y:S01]  /*0740*/  FMNMX R19, R17, 255, PT ;  /* 0x437f000011137809 */ /* 0x000fe20003800000 */
[----:B------:R-:W-:Y:S01]  /*0750*/  FFMA R17, R7, UR15, R10 ;  /* 0x0000000f07117c23 */ /* 0x000fe2000800000a */
[----:B------:R-:W-:Y:S01]  /*0760*/  FMUL R12, R6, UR15 ;  /* 0x0000000f060c7c20 */ /* 0x000fe20008400000 */
[----:B------:R-:W-:Y:S01]  /*0770*/  FFMA R9, R22, -0.2129999995231628418, R9 ;  /* 0xbe5a1cac16097823 */ /* 0x000fe20000000009 */
[----:B------:R-:W-:Y:S01]  /*0780*/  I2FP.F32.U32 R23, R23 ;  /* 0x0000001700177245 */ /* 0x000fe20000201000 */
[----:B------:R-:W-:Y:S01]  /*0790*/  FFMA R21, R13, 1.7929999828338623047, R16 ;  /* 0x3fe581060d157823 */ /* 0x000fe20000000010 */
[----:B------:R-:W-:Y:S01]  /*07a0*/  FMUL R26, R6, UR14 ;  /* 0x0000000e061a7c20 */ /* 0x000fe20008400000 */
[----:B------:R-:W-:Y:S01]  /*07b0*/  FMNMX R18, RZ, R18, !PT ;  /* 0x00000012ff127209 */ /* 0x000fe20007800000 */
[----:B------:R-:W-:Y:S01]  /*07c0*/  FFMA R17, R8, UR14, R17 ;  /* 0x0000000e08117c23 */ /* 0x000fe20008000011 */
[----:B------:R-:W-:Y:S01]  /*07d0*/  FFMA R24, R5, UR14, R12 ;  /* 0x0000000e05187c23 */ /* 0x000fe2000800000c */
[----:B------:R-:W-:Y:S01]  /*07e0*/  FFMA R9, R14, -0.53299999237060546875, R9 ;  /* 0xbf0872b00e097823 */ /* 0x000fe20000000009 */
[----:B------:R-:W-:Y:S01]  /*07f0*/  FADD R11, R23, -16 ;  /* 0xc1800000170b7421 */ /* 0x000fe20000000000 */
[----:B------:R-:W-:Y:S01]  /*0800*/  FADD R25, R21, 0.5 ;  /* 0x3f00000015197421 */ /* 0x000fe20000000000 */
[----:B------:R-:W-:Y:S01]  /*0810*/  FFMA R22, R5, UR15, R26 ;  /* 0x0000000f05167c23 */ /* 0x000fe2000800001a */
[----:B------:R0:W1:Y:S01]  /*0820*/  F2I.U32.TRUNC.NTZ R10, R19 ;  /* 0x00000013000a7305 */ /* 0x000062000020f000 */
[----:B------:R-:W-:Y:S01]  /*0830*/  FMNMX R21, R18, 255, PT ;  /* 0x437f000012157809 */ /* 0x000fe20003800000 */
[C-C-:B------:R-:W-:Y:S01]  /*0840*/  FFMA R23, R17.reuse, 2.1119999885559082031, R16.reuse ;  /* 0x40072b0211177823 */ /* 0x140fe20000000010 */
[----:B------:R-:W-:Y:S01]  /*0850*/  FFMA R26, R17, -0.2129999995231628418, R16 ;  /* 0xbe5a1cac111a7823 */ /* 0x000fe20000000010 */
[----:B------:R-:W-:Y:S01]  /*0860*/  FFMA R18, R20, UR13, R15 ;  /* 0x0000000d14127c23 */ /* 0x000fe2000800000f */
[----:B------:R-:W-:Y:S01]  /*0870*/  FADD R16, R9, 0.5 ;  /* 0x3f00000009107421 */ /* 0x000fe20000000000 */
[----:B------:R-:W-:Y:S01]  /*0880*/  I2FP.F32.U32 R15, R4 ;  /* 0x00000004000f7245 */ /* 0x000fe20000201000 */
[----:B------:R-:W2:Y:S01]  /*0890*/  LDC R14, c[0x0][0x3b0] ;  /* 0x0000ec00ff0e7b82 */ /* 0x000ea20000000800 */
[----:B0-----:R-:W-:Y:S01]  /*08a0*/  FFMA R19, R7, UR12, R24 ;  /* 0x0000000c07137c23 */ /* 0x001fe20008000018 */
[----:B------:R-:W-:Y:S01]  /*08b0*/  FMNMX R25, RZ, R25, !PT ;  /* 0x00000019ff197209 */ /* 0x000fe20007800000 */
[----:B------:R-:W-:Y:S01]  /*08c0*/  FMUL R11, R11, 1.1640000343322753906 ;  /* 0x3f94fdf40b0b7820 */ /* 0x000fe20000400000 */
[----:B------:R-:W-:Y:S01]  /*08d0*/  FMNMX R16, RZ, R16, !PT ;  /* 0x00000010ff107209 */ /* 0x000fe20007800000 */
[----:B------:R-:W-:Y:S01]  /*08e0*/  FFMA R24, R8, UR13, R19 ;  /* 0x0000000d08187c23 */ /* 0x000fe20008000013 */
[----:B------:R-:W-:Y:S01]  /*08f0*/  FADD R15, R15, -16 ;  /* 0xc18000000f0f7421 */ /* 0x000fe20000000000 */
[----:B------:R-:W-:Y:S01]  /*0900*/  FFMA R9, R7, UR13, R22 ;  /* 0x0000000d07097c23 */ /* 0x000fe20008000016 */
[----:B------:R-:W-:Y:S01]  /*0910*/  FMNMX R4, R25, 255, PT ;  /* 0x437f000019047809 */ /* 0x000fe20003800000 */
[----:B------:R-:W-:Y:S01]  /*0920*/  FFMA R26, R13, -0.53299999237060546875, R26 ;  /* 0xbf0872b00d1a7823 */ /* 0x000fe2000000001a */
[--C-:B------:R-:W-:Y:S01]  /*0930*/  FFMA R25, R18, 1.7929999828338623047, R11.reuse ;  /* 0x3fe5810612197823 */ /* 0x100fe2000000000b */
[C-C-:B------:R-:W-:Y:S01]  /*0940*/  FFMA R19, R24.reuse, 2.1119999885559082031, R11.reuse ;  /* 0x40072b0218137823 */ /* 0x140fe2000000000b */
[----:B------:R-:W-:Y:S01]  /*0950*/  FFMA R13, R24, -0.2129999995231628418, R11 ;  /* 0xbe5a1cac180d7823 */ /* 0x000fe2000000000b */
[----:B------:R-:W-:Y:S01]  /*0960*/  FMNMX R11, R16, 255, PT ;  /* 0x437f0000100b7809 */ /* 0x000fe20003800000 */
[----:B------:R-:W-:Y:S01]  /*0970*/  FMUL R15, R15, 1.1640000343322753906 ;  /* 0x3f94fdf40f0f7820 */ /* 0x000fe20000400000 */
[----:B------:R-:W-:Y:S01]  /*0980*/  FFMA R16, R8, UR12, R9 ;  /* 0x0000000c08107c23 */ /* 0x000fe20008000009 */
[----:B------:R-:W-:Y:S01]  /*0990*/  FFMA R20, R20, UR12, R2 ;  /* 0x0000000c14147c23 */ /* 0x000fe20008000002 */
[----:B------:R0:W3:Y:S02]  /*09a0*/  F2I.U32.TRUNC.NTZ R12, R21 ;  /* 0x00000015000c7305 */ /* 0x0000e4000020f000 */
[----:B------:R-:W-:Y:S01]  /*09b0*/  FFMA R17, R16, -0.2129999995231628418, R15 ;  /* 0xbe5a1cac10117823 */ /* 0x000fe2000000000f */
[----:B------:R-:W-:Y:S01]  /*09c0*/  FFMA R13, R18, -0.53299999237060546875, R13 ;  /* 0xbf0872b0120d7823 */ /* 0x000fe2000000000d */
[----:B------:R-:W-:Y:S01]  /*09d0*/  FADD R23, R23, 0.5 ;  /* 0x3f00000017177421 */ /* 0x000fe20000000000 */
[----:B------:R-:W-:Y:S01]  /*09e0*/  FADD R26, R26, 0.5 ;  /* 0x3f0000001a1a7421 */ /* 0x000fe20000000000 */
[C---:B------:R-:W-:Y:S01]  /*09f0*/  FFMA R17, R20.reuse, -0.53299999237060546875, R17 ;  /* 0xbf0872b014117823 */ /* 0x040fe20000000011 */
[--C-:B0-----:R-:W-:Y:S01]  /*0a00*/  FFMA R21, R20, 1.7929999828338623047, R15.reuse ;  /* 0x3fe5810614157823 */ /* 0x101fe2000000000f */
[----:B------:R-:W-:Y:S01]  /*0a10*/  FFMA R15, R16, 2.1119999885559082031, R15 ;  /* 0x40072b02100f7823 */ /* 0x000fe2000000000f */
[----:B------:R-:W-:Y:S01]  /*0a20*/  FADD R19, R19, 0.5 ;  /* 0x3f00000013137421 */ /* 0x000fe20000000000 */
[----:B------:R-:W-:-:S02]  /*0a30*/  FADD R13, R13, 0.5 ;  /* 0x3f0000000d0d7421 */ /* 0x000fc40000000000 */
[----:B------:R-:W-:Y:S01]  /*0a40*/  FADD R15, R15, 0.5 ;  /* 0x3f0000000f0f7421 */ /* 0x000fe20000000000 */
[----:B------:R-:W-:Y:S01]  /*0a50*/  FADD R25, R25, 0.5 ;  /* 0x3f00000019197421 */ /* 0x000fe20000000000 */
[----:B------:R-:W-:Y:S01]  /*0a60*/  FADD R21, R21, 0.5 ;  /* 0x3f00000015157421 */ /* 0x000fe20000000000 */
[----:B------:R-:W-:Y:S01]  /*0a70*/  FADD R17, R17, 0.5 ;  /* 0x3f00000011117421 */ /* 0x000fe20000000000 */
[----:B------:R-:W-:Y:S02]  /*0a80*/  FMNMX R23, RZ, R23, !PT ;  /* 0x00000017ff177209 */ /* 0x000fe40007800000 */
[----:B------:R-:W-:Y:S01]  /*0a90*/  FMNMX R26, RZ, R26, !PT ;  /* 0x0000001aff1a7209 */ /* 0x000fe20007800000 */
[----:B--2---:R-:W-:Y:S01]  /*0aa0*/  IMAD R3, R3, R14, RZ ;  /* 0x0000000e03037224 */ /* 0x004fe200078e02ff */
[----:B------:R-:W-:Y:S02]  /*0ab0*/  FMNMX R19, RZ, R19, !PT ;  /* 0x00000013ff137209 */ /* 0x000fe40007800000 */
[----:B------:R-:W-:-:S02]  /*0ac0*/  FMNMX R13, RZ, R13, !PT ;  /* 0x0000000dff0d7209 */ /* 0x000fc40007800000 */
[----:B------:R-:W-:Y:S02]  /*0ad0*/  FMNMX R15, RZ, R15, !PT ;  /* 0x0000000fff0f7209 */ /* 0x000fe40007800000 */
[----:B------:R-:W-:Y:S02]  /*0ae0*/  FMNMX R25, RZ, R25, !PT ;  /* 0x00000019ff197209 */ /* 0x000fe40007800000 */
[----:B------:R-:W-:Y:S02]  /*0af0*/  FMNMX R21, RZ, R21, !PT ;  /* 0x00000015ff157209 */ /* 0x000fe40007800000 */
[----:B------:R-:W-:Y:S01]  /*0b00*/  FMNMX R17, RZ, R17, !PT ;  /* 0x00000011ff117209 */ /* 0x000fe20007800000 */
[----:B------:R0:W-:Y:S01]  /*0b10*/  F2I.U32.TRUNC.NTZ R8, R11 ;  /* 0x0000000b00087305 */ /* 0x0001e2000020f000 */
[----:B------:R-:W-:Y:S02]  /*0b20*/  FMNMX R2, R23, 255, PT ;  /* 0x437f000017027809 */ /* 0x000fe40003800000 */
[----:B------:R-:W-:-:S02]  /*0b30*/  FMNMX R9, R26, 255, PT ;  /* 0x437f00001a097809 */ /* 0x000fc40003800000 */
[----:B------:R-:W-:Y:S02]  /*0b40*/  FMNMX R5, R19, 255, PT ;  /* 0x437f000013057809 */ /* 0x000fe40003800000 */
[----:B------:R-:W-:Y:S02]  /*0b50*/  FMNMX R13, R13, 255, PT ;  /* 0x437f00000d0d7809 */ /* 0x000fe40003800000 */
[----:B------:R-:W-:Y:S01]  /*0b60*/  FMNMX R15, R15, 255, PT ;  /* 0x437f00000f0f7809 */ /* 0x000fe20003800000 */
[----:B0-----:R-:W-:Y:S01]  /*0b70*/  IMAD R11, R0, 0x6, R3 ;  /* 0x00000006000b7824 */ /* 0x001fe200078e0203 */
[----:B------:R-:W-:Y:S02]  /*0b80*/  FMNMX R25, R25, 255, PT ;  /* 0x437f000019197809 */ /* 0x000fe40003800000 */
[----:B------:R-:W-:Y:S02]  /*0b90*/  FMNMX R21, R21, 255, PT ;  /* 0x437f000015157809 */ /* 0x000fe40003800000 */
[----:B------:R-:W-:Y:S01]  /*0ba0*/  FMNMX R0, R17, 255, PT ;  /* 0x437f000011007809 */ /* 0x000fe20003800000 */
[----:B------:R-:W0:Y:S01]  /*0bb0*/  F2I.U32.TRUNC.NTZ R4, R4 ;  /* 0x0000000400047305 */ /* 0x000e22000020f000 */
[----:B------:R-:W-:-:S07]  /*0bc0*/  IADD3 R16, P0, PT, R11, UR10, RZ ;  /* 0x0000000a0b107c10 */ /* 0x000fce000ff1e0ff */
[----:B------:R-:W2:Y:S01]  /*0bd0*/  F2I.U32.TRUNC.NTZ R2, R2 ;  /* 0x0000000200027305 */ /* 0x000ea2000020f000 */
[----:B------:R-:W-:-:S07]  /*0be0*/  LEA.HI.X.SX32 R17, R11, UR11, 0x1, P0 ;  /* 0x0000000b0b117c11 */ /* 0x000fce00080f0eff */
[----:B------:R-:W4:Y:S01]  /*0bf0*/  F2I.U32.TRUNC.NTZ R9, R9 ;  /* 0x0000000900097305 */ /* 0x000f22000020f000 */
[----:B------:R-:W-:-:S07]  /*0c00*/  IADD3 R18, P0, PT, R16, R14, RZ ;  /* 0x0000000e10127210 */ /* 0x000fce0007f1e0ff */
[----:B------:R-:W5:Y:S08]  /*0c10*/  F2I.U32.TRUNC.NTZ R6, R25 ;  /* 0x0000001900067305 */ /* 0x000f70000020f000 */
[----:B------:R-:W-:Y:S08]  /*0c20*/  F2I.U32.TRUNC.NTZ R5, R5 ;  /* 0x0000000500057305 */ /* 0x000ff0000020f000 */
[----:B------:R-:W-:Y:S08]  /*0c30*/  F2I.U32.TRUNC.NTZ R7, R21 ;  /* 0x0000001500077305 */ /* 0x000ff0000020f000 */
[----:B------:R-:W5:Y:S08]  /*0c40*/  F2I.U32.TRUNC.NTZ R13, R13 ;  /* 0x0000000d000d7305 */ /* 0x000f70000020f000 */
[----:B------:R-:W5:Y:S08]  /*0c50*/  F2I.U32.TRUNC.NTZ R3, R0 ;  /* 0x0000000000037305 */ /* 0x000f70000020f000 */
[----:B------:R-:W5:Y:S01]  /*0c60*/  F2I.U32.TRUNC.NTZ R15, R15 ;  /* 0x0000000f000f7305 */ /* 0x000f62000020f000 */
[----:B------:R-:W-:Y:S01]  /*0c70*/  LEA.HI.X.SX32 R19, R14, R17, 0x1, P0 ;  /* 0x000000110e137211 */ /* 0x000fe200000f0eff */
[----:B-1----:R-:W-:Y:S04]  /*0c80*/  STG.E.U8 desc[UR4][R16.64], R10 ;  /* 0x0000000a10007986 */ /* 0x002fe8000c101104 */
[----:B---3--:R-:W-:Y:S04]  /*0c90*/  STG.E.U8 desc[UR4][R16.64+0x2], R12 ;  /* 0x0000020c10007986 */ /* 0x008fe8000c101104 */
[----:B0-----:R-:W-:Y:S04]  /*0ca0*/  STG.E.U8 desc[UR4][R16.64+0x3], R4 ;  /* 0x0000030410007986 */ /* 0x001fe8000c101104 */
[----:B--2---:R-:W-:Y:S04]  /*0cb0*/  STG.E.U8 desc[UR4][R16.64+0x5], R2 ;  /* 0x0000050210007986 */ /* 0x004fe8000c101104 */
[----:B------:R-:W-:Y:S04]  /*0cc0*/  STG.E.U8 desc[UR4][R16.64+0x1], R8 ;  /* 0x0000010810007986 */ /* 0x000fe8000c101104 */
[----:B----4-:R-:W-:Y:S04]  /*0cd0*/  STG.E.U8 desc[UR4][R16.64+0x4], R9 ;  /* 0x0000040910007986 */ /* 0x010fe8000c101104 */
[----:B-----5:R-:W-:Y:S04]  /*0ce0*/  STG.E.U8 desc[UR4][R18.64], R6 ;  /* 0x0000000612007986 */ /* 0x020fe8000c101104 */
[----:B------:R-:W-:Y:S04]  /*0cf0*/  STG.E.U8 desc[UR4][R18.64+0x1], R13 ;  /* 0x0000010d12007986 */ /* 0x000fe8000c101104 */
[----:B------:R-:W-:Y:S04]  /*0d00*/  STG.E.U8 desc[UR4][R18.64+0x2], R5 ;  /* 0x0000020512007986 */ /* 0x000fe8000c101104 */
[----:B------:R-:W-:Y:S04]  /*0d10*/  STG.E.U8 desc[UR4][R18.64+0x3], R7 ;  /* 0x0000030712007986 */ /* 0x000fe8000c101104 */
[----:B------:R-:W-:Y:S04]  /*0d20*/  STG.E.U8 desc[UR4][R18.64+0x4], R3 ;  /* 0x0000040312007986 */ /* 0x000fe8000c101104 */
[----:B------:R-:W-:Y:S01]  /*0d30*/  STG.E.U8 desc[UR4][R18.64+0x5], R15 ;  /* 0x0000050f12007986 */ /* 0x000fe2000c101104 */
[----:B------:R-:W-:Y:S05]  /*0d40*/  EXIT ;  /* 0x000000000000794d */ /* 0x000fea0003800000 */
.L_x_85:
        /* <DEDUP_REMOVED lines=11> */
.L_x_97:


//--------------------- .nv.shared.reserved.0     --------------------------
	.section	.nv.shared.reserved.0,"aw",@nobits
	.weak		__nv_reservedSMEM_offset_0_alias
	.size		__nv_reservedSMEM_offset_0_alias, 0, 64
	.other		__nv_reservedSMEM_offset_0_alias,@"STO_CUDA_RESERVED_SHARED STV_DEFAULT"
__nv_reservedSMEM_offset_0_alias:
	.zero		0
	.zero		64


//--------------------- .nv.constant0._Z20yuv420_to_planar_rgbPhS_S_iiPviiiib --------------------------
	.section	.nv.constant0._Z20yuv420_to_planar_rgbPhS_S_iiPviiiib,"a",@progbits
	.sectionflags	@""
	.align	4
.nv.constant0._Z20yuv420_to_planar_rgbPhS_S_iiPviiiib:
	.zero		953


//--------------------- .nv.constant0._Z25rgb24_to_planar_fp_kernelPKhiiiPviib --------------------------
	.section	.nv.constant0._Z25rgb24_to_planar_fp_kernelPKhiiiPviib,"a",@progbits
	.sectionflags	@""
	.align	4
.nv.constant0._Z25rgb24_to_planar_fp_kernelPKhiiiPviib:
	.zero		937


//--------------------- .nv.constant0._Z22deinterleave_uv_kernelPKhiPhS1_iii --------------------------
	.section	.nv.constant0._Z22deinterleave_uv_kernelPKhiPhS1_iii,"a",@progbits
	.sectionflags	@""
	.align	4
.nv.constant0._Z22deinterleave_uv_kernelPKhiPhS1_iii:
	.zero		940


//--------------------- .nv.constant0._Z20interleave_uv_kernelPKhS0_iPhiii --------------------------
	.section	.nv.constant0._Z20interleave_uv_kernelPKhS0_iPhiii,"a",@progbits
	.sectionflags	@""
	.align	4
.nv.constant0._Z20interleave_uv_kernelPKhS0_iPhiii:
	.zero		940


//--------------------- .nv.constant0._Z27fp32_planar_to_RGB24_kernelPKfPhiii --------------------------
	.section	.nv.constant0._Z27fp32_planar_to_RGB24_kernelPKfPhiii,"a",@progbits
	.sectionflags	@""
	.align	4
.nv.constant0._Z27fp32_planar_to_RGB24_kernelPKfPhiii:
	.zero		924


//--------------------- .nv.constant0._Z27fp16_planar_to_RGB24_kernelPK6__halfPhiii --------------------------
	.section	.nv.constant0._Z27fp16_planar_to_RGB24_kernelPK6__halfPhiii,"a",@progbits
	.sectionflags	@""
	.align	4
.nv.constant0._Z27fp16_planar_to_RGB24_kernelPK6__halfPhiii:
	.zero		924


//--------------------- .nv.constant0._Z20half_to_float_kernelPK6__halfPfi --------------------------
	.section	.nv.constant0._Z20half_to_float_kernelPK6__halfPfi,"a",@progbits
	.sectionflags	@""
	.align	4
.nv.constant0._Z20half_to_float_kernelPK6__halfPfi:
	.zero		916


//--------------------- .nv.constant0._Z22rgb24_to_yuv420_kernelPKhPhS1_S1_iiiii --------------------------
	.section	.nv.constant0._Z22rgb24_to_yuv420_kernelPKhPhS1_S1_iiiii,"a",@progbits
	.sectionflags	@""
	.align	4
.nv.constant0._Z22rgb24_to_yuv420_kernelPKhPhS1_S1_iiiii:
	.zero		948


//--------------------- .nv.constant0._Z25yuv420_to_rgb24_unroll2x2PKhS0_S0_Phiiiii --------------------------
	.section	.nv.constant0._Z25yuv420_to_rgb24_unroll2x2PKhS0_S0_Phiiiii,"a",@progbits
	.sectionflags	@""
	.align	4
.nv.constant0._Z25yuv420_to_rgb24_unroll2x2PKhS0_S0_Phiiiii:
	.zero		948


//--------------------- SYMBOLS --------------------------

	.type		.nv.reservedSmem.offset0,@object
	.size		.nv.reservedSmem.offset0,0x4
